	.headerflags	@"EF_CUDA_TEXMODE_UNIFIED EF_CUDA_64BIT_ADDRESS EF_CUDA_ACCELERATORS EF_CUDA_SM90 EF_CUDA_VIRTUAL_SM(EF_CUDA_SM90)"
	.elftype	@"ET_EXEC"


//--------------------- .nv.info                  --------------------------
	.section	.nv.info,"",@"SHT_CUDA_INFO"
	.align	4


	//----- nvinfo : EIATTR_REGCOUNT
	.align		4
        /*0000*/ 	.byte	0x04, 0x2f
        /*0002*/ 	.short	(.L_1 - .L_0)
	.align		4
.L_0:
        /*0004*/ 	.word	index@(triton_poi_fused_convolution_relu_threshold_backward_12)
        /*0008*/ 	.word	0x00000050


	//----- nvinfo : EIATTR_MIN_STACK_SIZE
	.align		4
.L_1:
        /*000c*/ 	.byte	0x04, 0x12
        /*000e*/ 	.short	(.L_3 - .L_2)
	.align		4
.L_2:
        /*0010*/ 	.word	index@(triton_poi_fused_convolution_relu_threshold_backward_12)
        /*0014*/ 	.word	0x00000000


	//----- nvinfo : EIATTR_FRAME_SIZE
	.align		4
.L_3:
        /*0018*/ 	.byte	0x04, 0x11
        /*001a*/ 	.short	(.L_5 - .L_4)
	.align		4
.L_4:
        /*001c*/ 	.word	index@(triton_poi_fused_convolution_relu_threshold_backward_12)
        /*0020*/ 	.word	0x00000000


	//----- nvinfo : EIATTR_MIN_STACK_SIZE
	.align		4
.L_5:
        /*0024*/ 	.byte	0x04, 0x12
        /*0026*/ 	.short	(.L_7 - .L_6)
	.align		4
.L_6:
        /*0028*/ 	.word	index@(triton_poi_fused_convolution_relu_threshold_backward_12)
        /*002c*/ 	.word	0x00000000
.L_7:


//--------------------- .nv.info.triton_poi_fused_convolution_relu_threshold_backward_12 --------------------------
	.section	.nv.info.triton_poi_fused_convolution_relu_threshold_backward_12,"",@"SHT_CUDA_INFO"
	.sectionflags	@""
	.align	4


	//----- nvinfo : EIATTR_CUDA_API_VERSION
	.align		4
        /*0000*/ 	.byte	0x04, 0x37
        /*0002*/ 	.short	(.L_9 - .L_8)
.L_8:
        /*0004*/ 	.word	0x0000007c


	//----- nvinfo : EIATTR_KPARAM_INFO
	.align		4
.L_9:
        /*0008*/ 	.byte	0x04, 0x17
        /*000a*/ 	.short	(.L_11 - .L_10)
.L_10:
        /*000c*/ 	.word	0x00000000
        /*0010*/ 	.short	0x0005
        /*0012*/ 	.short	0x0024
        /*0014*/ 	.byte	0x00, 0xf0, 0x11, 0x00


	//----- nvinfo : EIATTR_KPARAM_INFO
	.align		4
.L_11:
        /*0018*/ 	.byte	0x04, 0x17
        /*001a*/ 	.short	(.L_13 - .L_12)
.L_12:
        /*001c*/ 	.word	0x00000000
        /*0020*/ 	.short	0x0004
        /*0022*/ 	.short	0x0020
        /*0024*/ 	.byte	0x00, 0xf0, 0x11, 0x00


	//----- nvinfo : EIATTR_KPARAM_INFO
	.align		4
.L_13:
        /*0028*/ 	.byte	0x04, 0x17
        /*002a*/ 	.short	(.L_15 - .L_14)
.L_14:
        /*002c*/ 	.word	0x00000000
        /*0030*/ 	.short	0x0003
        /*0032*/ 	.short	0x0018
        /*0034*/ 	.byte	0x00, 0xf4, 0x21, 0x00


	//----- nvinfo : EIATTR_KPARAM_INFO
	.align		4
.L_15:
        /*0038*/ 	.byte	0x04, 0x17
        /*003a*/ 	.short	(.L_17 - .L_16)
.L_16:
        /*003c*/ 	.word	0x00000000
        /*0040*/ 	.short	0x0002
        /*0042*/ 	.short	0x0010
        /*0044*/ 	.byte	0x00, 0xf4, 0x21, 0x00


	//----- nvinfo : EIATTR_KPARAM_INFO
	.align		4
.L_17:
        /*0048*/ 	.byte	0x04, 0x17
        /*004a*/ 	.short	(.L_19 - .L_18)
.L_18:
        /*004c*/ 	.word	0x00000000
        /*0050*/ 	.short	0x0001
        /*0052*/ 	.short	0x0008
        /*0054*/ 	.byte	0x00, 0xf4, 0x21, 0x00


	//----- nvinfo : EIATTR_KPARAM_INFO
	.align		4
.L_19:
        /*0058*/ 	.byte	0x04, 0x17
        /*005a*/ 	.short	(.L_21 - .L_20)
.L_20:
        /*005c*/ 	.word	0x00000000
        /*0060*/ 	.short	0x0000
        /*0062*/ 	.short	0x0000
        /*0064*/ 	.byte	0x00, 0xf4, 0x21, 0x00


	//----- nvinfo : EIATTR_SPARSE_MMA_MASK
	.align		4
.L_21:
        /*0068*/ 	.byte	0x03, 0x50
        /*006a*/ 	.short	0x0000


	//----- nvinfo : EIATTR_MAXREG_COUNT
	.align		4
        /*006c*/ 	.byte	0x03, 0x1b
        /*006e*/ 	.short	0x00ff


	//----- nvinfo : EIATTR_EXIT_INSTR_OFFSETS
	.align		4
        /*0070*/ 	.byte	0x04, 0x1c
        /*0072*/ 	.short	(.L_23 - .L_22)


	//   ....[0]....
.L_22:
        /*0074*/ 	.word	0x00002350


	//   ....[1]....
        /*0078*/ 	.word	0x00002370


	//----- nvinfo : EIATTR_REQNTID
	.align		4
.L_23:
        /*007c*/ 	.byte	0x04, 0x10
        /*007e*/ 	.short	(.L_25 - .L_24)
.L_24:
        /*0080*/ 	.word	0x00000100
        /*0084*/ 	.word	0x00000001
        /*0088*/ 	.word	0x00000001


	//----- nvinfo : EIATTR_CBANK_PARAM_SIZE
	.align		4
.L_25:
        /*008c*/ 	.byte	0x03, 0x19
        /*008e*/ 	.short	0x0028


	//----- nvinfo : EIATTR_PARAM_CBANK
	.align		4
        /*0090*/ 	.byte	0x04, 0x0a
        /*0092*/ 	.short	(.L_27 - .L_26)
	.align		4
.L_26:
        /*0094*/ 	.word	index@(.nv.constant0.triton_poi_fused_convolution_relu_threshold_backward_12)
        /*0098*/ 	.short	0x0210
        /*009a*/ 	.short	0x0028


	//----- nvinfo : EIATTR_SW_WAR
	.align		4
.L_27:
        /*009c*/ 	.byte	0x04, 0x36
        /*009e*/ 	.short	(.L_29 - .L_28)
.L_28:
        /*00a0*/ 	.word	0x00000008
.L_29:


//--------------------- .nv.callgraph             --------------------------
	.section	.nv.callgraph,"",@"SHT_CUDA_CALLGRAPH"
	.align	4
	.sectionentsize	8
	.align		4
        /*0000*/ 	.word	0x00000000
	.align		4
        /*0004*/ 	.word	0xffffffff
	.align		4
        /*0008*/ 	.word	0x00000000
	.align		4
        /*000c*/ 	.word	0xfffffffe
	.align		4
        /*0010*/ 	.word	0x00000000
	.align		4
        /*0014*/ 	.word	0xfffffffd
	.align		4
        /*0018*/ 	.word	0x00000000
	.align		4
        /*001c*/ 	.word	0xfffffffc


//--------------------- .text.triton_poi_fused_convolution_relu_threshold_backward_12 --------------------------
	.section	.text.triton_poi_fused_convolution_relu_threshold_backward_12,"ax",@progbits
	.sectionflags	@"SHF_BARRIERS=1"
	.align	128
        .global         triton_poi_fused_convolution_relu_threshold_backward_12
        .type           triton_poi_fused_convolution_relu_threshold_backward_12,@function
        .size           triton_poi_fused_convolution_relu_threshold_backward_12,(.L_x_1 - triton_poi_fused_convolution_relu_threshold_backward_12)
        .other          triton_poi_fused_convolution_relu_threshold_backward_12,@"STO_CUDA_ENTRY STV_DEFAULT"
triton_poi_fused_convolution_relu_threshold_backward_12:
.text.triton_poi_fused_convolution_relu_threshold_backward_12:
[----:B------:R-:W0:Y:S01]  /*0000*/  LDC R1, c[0x0][0x28] ;  /* 0x00000a00ff017b82 */ /* 0x000e220000000800 */
[----:B------:R-:W1:Y:S07]  /*0010*/  S2R R44, SR_TID.X ;  /* 0x00000000002c7919 */ /* 0x000e6e0000002100 */
[----:B------:R-:W2:Y:S01]  /*0020*/  LDC.64 R28, c[0x0][0x210] ;  /* 0x00008400ff1c7b82 */ /* 0x000ea20000000a00 */
[----:B------:R-:W-:Y:S02]  /*0030*/  CS2R R16, SRZ ;  /* 0x0000000000107805 */ /* 0x000fe4000001ff00 */
[----:B------:R-:W-:Y:S01]  /*0040*/  CS2R R18, SRZ ;  /* 0x0000000000127805 */ /* 0x000fe2000001ff00 */
[----:B------:R-:W3:Y:S01]  /*0050*/  S2R R21, SR_CTAID.Y ;  /* 0x0000000000157919 */ /* 0x000ee20000002600 */
[----:B------:R-:W-:-:S02]  /*0060*/  CS2R R12, SRZ ;  /* 0x00000000000c7805 */ /* 0x000fc4000001ff00 */
[----:B------:R-:W-:Y:S01]  /*0070*/  CS2R R14, SRZ ;  /* 0x00000000000e7805 */ /* 0x000fe2000001ff00 */
[----:B------:R-:W-:Y:S01]  /*0080*/  ULDC.64 UR6, c[0x0][0x208] ;  /* 0x0000820000067ab9 */ /* 0x000fe20000000a00 */
[----:B------:R-:W4:Y:S01]  /*0090*/  S2R R67, SR_CTAID.X ;  /* 0x0000000000437919 */ /* 0x000f220000002500 */
[----:B-1----:R-:W-:Y:S01]  /*00a0*/  IMAD.SHL.U32 R20, R44, 0x10, RZ ;  /* 0x000000102c147824 */ /* 0x002fe200078e00ff */
[----:B------:R-:W-:Y:S02]  /*00b0*/  SHF.R.U32.HI R24, RZ, 0x4, R44 ;  /* 0x00000004ff187819 */ /* 0x000fe4000001162c */
[----:B---3--:R-:W-:Y:S02]  /*00c0*/  SHF.R.S32.HI R25, RZ, 0x17, R21 ;  /* 0x00000017ff197819 */ /* 0x008fe40000011415 */
[----:B------:R-:W-:Y:S01]  /*00d0*/  LOP3.LUT R0, R20, 0xf0, RZ, 0xc0, !PT ;  /* 0x000000f014007812 */ /* 0x000fe200078ec0ff */
[----:B----4-:R-:W-:Y:S01]  /*00e0*/  IMAD.SHL.U32 R67, R67, 0x10, RZ ;  /* 0x0000001043437824 */ /* 0x010fe200078e00ff */
[----:B------:R-:W-:-:S02]  /*00f0*/  SGXT.U32 R24, R24, 0x4 ;  /* 0x000000041818781a */ /* 0x000fc40000000000 */
[----:B------:R-:W-:Y:S02]  /*0100*/  PRMT R0, R0, 0x6540, R21 ;  /* 0x0000654000007816 */ /* 0x000fe40000000015 */
[----:B------:R-:W-:Y:S02]  /*0110*/  LOP3.LUT R5, R67, R24, RZ, 0xfc, !PT ;  /* 0x0000001843057212 */ /* 0x000fe400078efcff */
[----:B------:R-:W-:Y:S02]  /*0120*/  SHF.R.S32.HI R3, RZ, 0x1f, R0 ;  /* 0x0000001fff037819 */ /* 0x000fe40000011400 */
[----:B------:R-:W-:Y:S02]  /*0130*/  SGXT R25, R25, 0x1 ;  /* 0x000000011919781a */ /* 0x000fe40000000200 */
[----:B------:R-:W-:Y:S02]  /*0140*/  LEA.HI R6, R3, R0, RZ, 0x8 ;  /* 0x0000000003067211 */ /* 0x000fe400078f40ff */
[----:B------:R-:W-:-:S02]  /*0150*/  LOP3.LUT R2, R0, 0x4, RZ, 0xfc, !PT ;  /* 0x0000000400027812 */ /* 0x000fc400078efcff */
[----:B------:R-:W-:Y:S02]  /*0160*/  SHF.R.S32.HI R8, RZ, 0x8, R6 ;  /* 0x00000008ff087819 */ /* 0x000fe40000011406 */
[----:B------:R-:W-:Y:S02]  /*0170*/  LOP3.LUT R3, R0, 0x8, RZ, 0xfc, !PT ;  /* 0x0000000800037812 */ /* 0x000fe400078efcff */
[----:B------:R-:W-:Y:S01]  /*0180*/  ISETP.GE.AND P0, PT, R5, 0x9, PT ;  /* 0x000000090500780c */ /* 0x000fe20003f06270 */
[----:B------:R-:W-:Y:S01]  /*0190*/  IMAD R10, R8, 0x9, R5 ;  /* 0x00000009080a7824 */ /* 0x000fe200078e0205 */
[----:B------:R-:W-:Y:S02]  /*01a0*/  LOP3.LUT R4, R0, 0xc, RZ, 0xfc, !PT ;  /* 0x0000000c00047812 */ /* 0x000fe400078efcff */
[----:B------:R-:W-:Y:S01]  /*01b0*/  LOP3.LUT R5, R6, 0xffffff00, RZ, 0xc0, !PT ;  /* 0xffffff0006057812 */ /* 0x000fe200078ec0ff */
[----:B------:R-:W-:Y:S01]  /*01c0*/  IMAD.SHL.U32 R6, R10, 0x100, RZ ;  /* 0x000001000a067824 */ /* 0x000fe200078e00ff */
[----:B------:R-:W-:-:S02]  /*01d0*/  LEA.HI R7, R25, R2, RZ, 0x8 ;  /* 0x0000000219077211 */ /* 0x000fc400078f40ff */
[C---:B------:R-:W-:Y:S02]  /*01e0*/  LEA.HI R8, R25.reuse, R3, RZ, 0x8 ;  /* 0x0000000319087211 */ /* 0x040fe400078f40ff */
[----:B------:R-:W-:Y:S02]  /*01f0*/  LEA.HI R9, R25, R4, RZ, 0x8 ;  /* 0x0000000419097211 */ /* 0x000fe400078f40ff */
[----:B------:R-:W-:Y:S02]  /*0200*/  LOP3.LUT R7, R7, 0xffffff00, RZ, 0xc0, !PT ;  /* 0xffffff0007077812 */ /* 0x000fe400078ec0ff */
[----:B------:R-:W-:Y:S02]  /*0210*/  LOP3.LUT R8, R8, 0xffffff00, RZ, 0xc0, !PT ;  /* 0xffffff0008087812 */ /* 0x000fe400078ec0ff */
[----:B------:R-:W-:Y:S02]  /*0220*/  IADD3 R0, R6, R0, -R5 ;  /* 0x0000000006007210 */ /* 0x000fe40007ffe805 */
[----:B------:R-:W-:-:S02]  /*0230*/  LOP3.LUT R9, R9, 0xffffff00, RZ, 0xc0, !PT ;  /* 0xffffff0009097812 */ /* 0x000fc400078ec0ff */
[C---:B------:R-:W-:Y:S02]  /*0240*/  IADD3 R7, R6.reuse, R2, -R7 ;  /* 0x0000000206077210 */ /* 0x040fe40007ffe807 */
[----:B------:R-:W-:Y:S01]  /*0250*/  IADD3 R27, R6, R3, -R8 ;  /* 0x00000003061b7210 */ /* 0x000fe20007ffe808 */
[----:B--2---:R-:W-:Y:S01]  /*0260*/  IMAD.WIDE R2, R0, 0x4, R28 ;  /* 0x0000000400027825 */ /* 0x004fe200078e021c */
[----:B------:R-:W-:-:S03]  /*0270*/  IADD3 R9, R6, R4, -R9 ;  /* 0x0000000406097210 */ /* 0x000fc60007ffe809 */
[--C-:B------:R-:W-:Y:S01]  /*0280*/  IMAD.WIDE R22, R7, 0x4, R28.reuse ;  /* 0x0000000407167825 */ /* 0x100fe200078e021c */
[----:B------:R1:W2:Y:S01]  /*0290*/  @!P0 LDG.E.EL.128 R16, desc[UR6][R2.64] ;  /* 0x0000000602108981 */ /* 0x0002a2000c2e1d00 */
[----:B------:R-:W-:Y:S02]  /*02a0*/  CS2R R10, SRZ ;  /* 0x00000000000a7805 */ /* 0x000fe4000001ff00 */
[--C-:B------:R-:W-:Y:S01]  /*02b0*/  IMAD.WIDE R26, R27, 0x4, R28.reuse ;  /* 0x000000041b1a7825 */ /* 0x100fe200078e021c */
[----:B------:R3:W4:Y:S03]  /*02c0*/  @!P0 LDG.E.EL.128 R12, desc[UR6][R22.64] ;  /* 0x00000006160c8981 */ /* 0x000726000c2e1d00 */
[----:B------:R-:W-:Y:S01]  /*02d0*/  IMAD.WIDE R28, R9, 0x4, R28 ;  /* 0x00000004091c7825 */ /* 0x000fe200078e021c */
[----:B------:R-:W-:Y:S02]  /*02e0*/  CS2R R8, SRZ ;  /* 0x0000000000087805 */ /* 0x000fe4000001ff00 */
[----:B------:R-:W-:-:S02]  /*02f0*/  CS2R R4, SRZ ;  /* 0x0000000000047805 */ /* 0x000fc4000001ff00 */
[----:B------:R-:W-:Y:S02]  /*0300*/  CS2R R6, SRZ ;  /* 0x0000000000067805 */ /* 0x000fe4000001ff00 */
[----:B------:R5:W4:Y:S04]  /*0310*/  @!P0 LDG.E.EL.128 R8, desc[UR6][R26.64] ;  /* 0x000000061a088981 */ /* 0x000b28000c2e1d00 */
[----:B------:R5:W4:Y:S01]  /*0320*/  @!P0 LDG.E.EL.128 R4, desc[UR6][R28.64] ;  /* 0x000000061c048981 */ /* 0x000b22000c2e1d00 */
[----:B------:R-:W5:Y:S01]  /*0330*/  S2UR UR5, SR_CgaCtaId ;  /* 0x00000000000579c3 */ /* 0x000f620000008800 */
[C---:B-1----:R-:W-:Y:S01]  /*0340*/  IMAD.SHL.U32 R3, R44.reuse, 0x100, RZ ;  /* 0x000001002c037824 */ /* 0x042fe200078e00ff */
[----:B------:R-:W-:Y:S01]  /*0350*/  PRMT R2, R44, 0x6540, R21 ;  /* 0x000065402c027816 */ /* 0x000fe20000000015 */
[----:B------:R-:W-:-:S03]  /*0360*/  UMOV UR4, 0x400 ;  /* 0x0000040000047882 */ /* 0x000fc60000000000 */
[----:B---3--:R-:W-:Y:S02]  /*0370*/  LOP3.LUT R23, R3, 0xf00, RZ, 0xc0, !PT ;  /* 0x00000f0003177812 */ /* 0x008fe400078ec0ff */
[----:B------:R-:W-:Y:S02]  /*0380*/  LEA.HI R25, R25, R2, RZ, 0x8 ;  /* 0x0000000219197211 */ /* 0x000fe400078f40ff */
[----:B------:R-:W-:Y:S02]  /*0390*/  LOP3.LUT R31, R44, 0xf0, RZ, 0xc0, !PT ;  /* 0x000000f02c1f7812 */ /* 0x000fe400078ec0ff */
[----:B------:R-:W-:Y:S02]  /*03a0*/  LOP3.LUT R34, R20, 0xff0, RZ, 0xc0, !PT ;  /* 0x00000ff014227812 */ /* 0x000fe400078ec0ff */
[C---:B------:R-:W-:Y:S02]  /*03b0*/  LOP3.LUT R22, R23.reuse, 0x10, RZ, 0xfc, !PT ;  /* 0x0000001017167812 */ /* 0x040fe400078efcff */
[----:B-----5:R-:W-:-:S02]  /*03c0*/  LOP3.LUT R26, R23, 0x20, RZ, 0xfc, !PT ;  /* 0x00000020171a7812 */ /* 0x020fc400078efcff */
[----:B0-----:R-:W-:Y:S01]  /*03d0*/  LOP3.LUT R28, R23, 0x30, RZ, 0xfc, !PT ;  /* 0x00000030171c7812 */ /* 0x001fe200078efcff */
[----:B------:R-:W-:Y:S01]  /*03e0*/  UPRMT UR4, UR5, 0x654, UR4 ;  /* 0x0000065405047896 */ /* 0x000fe20008000004 */
[----:B------:R-:W-:Y:S02]  /*03f0*/  LOP3.LUT R25, R25, 0xffffff00, RZ, 0xc0, !PT ;  /* 0xffffff0019197812 */ /* 0x000fe400078ec0ff */
[C---:B------:R-:W-:Y:S02]  /*0400*/  LOP3.LUT R20, R23.reuse, R24, RZ, 0xfc, !PT ;  /* 0x0000001817147212 */ /* 0x040fe400078efcff */
[C---:B------:R-:W-:Y:S02]  /*0410*/  LOP3.LUT R30, R23.reuse, 0x40, RZ, 0xfc, !PT ;  /* 0x00000040171e7812 */ /* 0x040fe400078efcff */
[C---:B------:R-:W-:Y:S02]  /*0420*/  LEA.HI R27, R23.reuse, UR4, RZ, 0x1e ;  /* 0x00000004171b7c11 */ /* 0x040fe4000f8ff0ff */
[----:B------:R-:W-:-:S02]  /*0430*/  LOP3.LUT R32, R23, 0x50, RZ, 0xfc, !PT ;  /* 0x0000005017207812 */ /* 0x000fc400078efcff */
[C---:B------:R-:W-:Y:S02]  /*0440*/  LOP3.LUT R36, R23.reuse, 0x60, RZ, 0xfc, !PT ;  /* 0x0000006017247812 */ /* 0x040fe400078efcff */
[C---:B------:R-:W-:Y:S02]  /*0450*/  LOP3.LUT R38, R23.reuse, 0x70, RZ, 0xfc, !PT ;  /* 0x0000007017267812 */ /* 0x040fe400078efcff */
[C---:B------:R-:W-:Y:S02]  /*0460*/  LOP3.LUT R40, R23.reuse, 0x80, RZ, 0xfc, !PT ;  /* 0x0000008017287812 */ /* 0x040fe400078efcff */
[C---:B------:R-:W-:Y:S02]  /*0470*/  LOP3.LUT R42, R23.reuse, 0x90, RZ, 0xfc, !PT ;  /* 0x00000090172a7812 */ /* 0x040fe400078efcff */
[C---:B------:R-:W-:Y:S02]  /*0480*/  LOP3.LUT R45, R23.reuse, 0xa0, RZ, 0xfc, !PT ;  /* 0x000000a0172d7812 */ /* 0x040fe400078efcff */
[----:B------:R-:W-:-:S02]  /*0490*/  LOP3.LUT R46, R23, 0xb0, RZ, 0xfc, !PT ;  /* 0x000000b0172e7812 */ /* 0x000fc400078efcff */
[C---:B------:R-:W-:Y:S02]  /*04a0*/  LOP3.LUT R48, R23.reuse, 0xc0, RZ, 0xfc, !PT ;  /* 0x000000c017307812 */ /* 0x040fe400078efcff */
[C---:B------:R-:W-:Y:S02]  /*04b0*/  LOP3.LUT R50, R23.reuse, 0xd0, RZ, 0xfc, !PT ;  /* 0x000000d017327812 */ /* 0x040fe400078efcff */
[C---:B------:R-:W-:Y:S02]  /*04c0*/  LOP3.LUT R52, R23.reuse, 0xe0, RZ, 0xfc, !PT ;  /* 0x000000e017347812 */ /* 0x040fe400078efcff */
[----:B------:R-:W-:Y:S01]  /*04d0*/  LOP3.LUT R54, R23, 0xf0, RZ, 0xfc, !PT ;  /* 0x000000f017367812 */ /* 0x000fe200078efcff */
[----:B------:R-:W-:Y:S01]  /*04e0*/  IMAD.IADD R34, R34, 0x1, R31 ;  /* 0x0000000122227824 */ /* 0x000fe200078e021f */
[----:B------:R-:W-:Y:S02]  /*04f0*/  LEA.HI R23, R22, UR4, RZ, 0x1e ;  /* 0x0000000416177c11 */ /* 0x000fe4000f8ff0ff */
[----:B------:R-:W-:-:S02]  /*0500*/  LEA.HI R29, R26, UR4, RZ, 0x1e ;  /* 0x000000041a1d7c11 */ /* 0x000fc4000f8ff0ff */
[----:B------:R-:W-:Y:S01]  /*0510*/  LEA.HI R31, R28, UR4, RZ, 0x1e ;  /* 0x000000041c1f7c11 */ /* 0x000fe2000f8ff0ff */
[----:B------:R-:W-:Y:S01]  /*0520*/  IMAD.IADD R25, R2, 0x1, -R25 ;  /* 0x0000000102197824 */ /* 0x000fe200078e0a19 */
[----:B------:R-:W-:Y:S01]  /*0530*/  LEA.HI R33, R30, UR4, RZ, 0x1e ;  /* 0x000000041e217c11 */ /* 0x000fe2000f8ff0ff */
[----:B------:R-:W-:Y:S01]  /*0540*/  IMAD R27, R20, 0x4, R27 ;  /* 0x00000004141b7824 */ /* 0x000fe200078e021b */
[----:B------:R-:W-:Y:S01]  /*0550*/  LEA.HI R35, R32, UR4, RZ, 0x1e ;  /* 0x0000000420237c11 */ /* 0x000fe2000f8ff0ff */
[----:B------:R-:W0:Y:S01]  /*0560*/  LDC.64 R2, c[0x0][0x218] ;  /* 0x00008600ff027b82 */ /* 0x000e220000000a00 */
[----:B------:R-:W-:Y:S01]  /*0570*/  LEA.HI R37, R36, UR4, RZ, 0x1e ;  /* 0x0000000424257c11 */ /* 0x000fe2000f8ff0ff */
[----:B------:R-:W-:Y:S01]  /*0580*/  IMAD R22, R20, 0x4, R23 ;  /* 0x0000000414167824 */ /* 0x000fe200078e0217 */
[----:B------:R-:W-:Y:S01]  /*0590*/  LEA.HI R39, R38, UR4, RZ, 0x1e ;  /* 0x0000000426277c11 */ /* 0x000fe2000f8ff0ff */
[----:B------:R-:W-:Y:S01]  /*05a0*/  IMAD R29, R20, 0x4, R29 ;  /* 0x00000004141d7824 */ /* 0x000fe200078e021d */
[----:B------:R-:W-:Y:S01]  /*05b0*/  LEA.HI R41, R40, UR4, RZ, 0x1e ;  /* 0x0000000428297c11 */ /* 0x000fe2000f8ff0ff */
[----:B------:R-:W-:Y:S01]  /*05c0*/  IMAD R26, R20, 0x4, R31 ;  /* 0x00000004141a7824 */ /* 0x000fe200078e021f */
[----:B------:R-:W-:Y:S01]  /*05d0*/  LEA.HI R43, R42, UR4, RZ, 0x1e ;  /* 0x000000042a2b7c11 */ /* 0x000fe2000f8ff0ff */
[C---:B------:R-:W-:Y:S01]  /*05e0*/  IMAD R33, R20.reuse, 0x4, R33 ;  /* 0x0000000414217824 */ /* 0x040fe200078e0221 */
[----:B------:R-:W-:Y:S01]  /*05f0*/  LEA.HI R45, R45, UR4, RZ, 0x1e ;  /* 0x000000042d2d7c11 */ /* 0x000fe2000f8ff0ff */
[----:B------:R-:W-:Y:S01]  /*0600*/  IMAD R28, R20, 0x4, R35 ;  /* 0x00000004141c7824 */ /* 0x000fe200078e0223 */
        /* <DEDUP_REMOVED lines=9> */
[----:B------:R-:W-:-:S02]  /*06a0*/  IMAD R45, R20, 0x4, R45 ;  /* 0x00000004142d7824 */ /* 0x000fc400078e022d */
[C---:B------:R-:W-:Y:S02]  /*06b0*/  IMAD R36, R20.reuse, 0x4, R47 ;  /* 0x0000000414247824 */ /* 0x040fe400078e022f */
[C---:B------:R-:W-:Y:S02]  /*06c0*/  IMAD R49, R20.reuse, 0x4, R49 ;  /* 0x0000000414317824 */ /* 0x040fe400078e0231 */
[C---:B------:R-:W-:Y:S02]  /*06d0*/  IMAD R38, R20.reuse, 0x4, R51 ;  /* 0x0000000414267824 */ /* 0x040fe400078e0233 */
[C---:B------:R-:W-:Y:S02]  /*06e0*/  IMAD R53, R20.reuse, 0x4, R53 ;  /* 0x0000000414357824 */ /* 0x040fe400078e0235 */
[----:B------:R-:W-:Y:S01]  /*06f0*/  IMAD R20, R20, 0x4, R55 ;  /* 0x0000000414147824 */ /* 0x000fe200078e0237 */
[----:B------:R-:W-:Y:S01]  /*0700*/  LOP3.LUT R35, R44, 0xff, RZ, 0xc0, !PT ;  /* 0x000000ff2c237812 */ /* 0x000fe200078ec0ff */
[----:B0-----:R-:W-:-:S03]  /*0710*/  IMAD.WIDE R46, R25, 0x4, R2 ;  /* 0x00000004192e7825 */ /* 0x001fc600078e0202 */
[C---:B------:R-:W-:Y:S02]  /*0720*/  LOP3.LUT R31, R35.reuse, 0x800, RZ, 0xfc, !PT ;  /* 0x00000800231f7812 */ /* 0x040fe400078efcff */
[C---:B------:R-:W-:Y:S02]  /*0730*/  LOP3.LUT R39, R35.reuse, 0xb00, RZ, 0xfc, !PT ;  /* 0x00000b0023277812 */ /* 0x040fe400078efcff */
[C---:B------:R-:W-:Y:S02]  /*0740*/  LOP3.LUT R43, R35.reuse, 0xd00, RZ, 0xfc, !PT ;  /* 0x00000d00232b7812 */ /* 0x040fe400078efcff */
[C---:B------:R-:W-:Y:S02]  /*0750*/  LOP3.LUT R51, R35.reuse, 0xf00, RZ, 0xfc, !PT ;  /* 0x00000f0023337812 */ /* 0x040fe400078efcff */
[C---:B------:R-:W-:Y:S02]  /*0760*/  LOP3.LUT R23, R35.reuse, 0x200, RZ, 0xfc, !PT ;  /* 0x0000020023177812 */ /* 0x040fe400078efcff */
[----:B------:R-:W-:-:S02]  /*0770*/  LOP3.LUT R25, R35, 0x300, RZ, 0xfc, !PT ;  /* 0x0000030023197812 */ /* 0x000fc400078efcff */
[----:B------:R-:W-:Y:S02]  /*0780*/  LEA R48, R35, UR4, 0x2 ;  /* 0x0000000423307c11 */ /* 0x000fe4000f8e10ff */
[----:B------:R-:W-:Y:S02]  /*0790*/  SHF.R.U32.HI R40, RZ, 0x2, R39 ;  /* 0x00000002ff287819 */ /* 0x000fe40000011627 */
[----:B------:R-:W-:Y:S02]  /*07a0*/  SHF.R.U32.HI R52, RZ, 0x2, R51 ;  /* 0x00000002ff347819 */ /* 0x000fe40000011633 */
[----:B------:R-:W-:Y:S02]  /*07b0*/  SHF.R.U32.HI R23, RZ, 0x2, R23 ;  /* 0x00000002ff177819 */ /* 0x000fe40000011617 */
[----:B------:R-:W-:Y:S02]  /*07c0*/  SHF.R.U32.HI R25, RZ, 0x2, R25 ;  /* 0x00000002ff197819 */ /* 0x000fe40000011619 */
[----:B------:R-:W-:-:S02]  /*07d0*/  LOP3.LUT R23, R23, 0xbc, RZ, 0xc0, !PT ;  /* 0x000000bc17177812 */ /* 0x000fc400078ec0ff */
[----:B------:R-:W-:-:S03]  /*07e0*/  LOP3.LUT R25, R25, 0xfc, RZ, 0xc0, !PT ;  /* 0x000000fc19197812 */ /* 0x000fc600078ec0ff */
[C---:B------:R-:W-:Y:S02]  /*07f0*/  IMAD.IADD R23, R48.reuse, 0x1, R23 ;  /* 0x0000000130177824 */ /* 0x040fe400078e0217 */
[----:B------:R-:W-:Y:S01]  /*0800*/  IMAD.IADD R25, R48, 0x1, R25 ;  /* 0x0000000130197824 */ /* 0x000fe200078e0219 */
[----:B--2---:R-:W-:Y:S04]  /*0810*/  STS [R27], R16 ;  /* 0x000000101b007388 */ /* 0x004fe80000000800 */
[----:B------:R0:W-:Y:S04]  /*0820*/  STS [R22+0x40], R17 ;  /* 0x0000401116007388 */ /* 0x0001e80000000800 */
[----:B------:R1:W-:Y:S04]  /*0830*/  STS [R29+0x80], R18 ;  /* 0x000080121d007388 */ /* 0x0003e80000000800 */
[----:B------:R-:W-:Y:S04]  /*0840*/  STS [R26+0xc0], R19 ;  /* 0x0000c0131a007388 */ /* 0x000fe80000000800 */
[----:B----4-:R2:W-:Y:S04]  /*0850*/  STS [R33+0x100], R12 ;  /* 0x0001000c21007388 */ /* 0x0105e80000000800 */
[----:B------:R-:W-:Y:S04]  /*0860*/  STS [R28+0x140], R13 ;  /* 0x0001400d1c007388 */ /* 0x000fe80000000800 */
[----:B------:R3:W-:Y:S04]  /*0870*/  STS [R37+0x180], R14 ;  /* 0x0001800e25007388 */ /* 0x0007e80000000800 */
[----:B------:R-:W-:Y:S04]  /*0880*/  STS [R30+0x1c0], R15 ;  /* 0x0001c00f1e007388 */ /* 0x000fe80000000800 */
[----:B------:R4:W-:Y:S04]  /*0890*/  STS [R41+0x200], R8 ;  /* 0x0002000829007388 */ /* 0x0009e80000000800 */
[----:B------:R-:W-:Y:S04]  /*08a0*/  STS [R32+0x240], R9 ;  /* 0x0002400920007388 */ /* 0x000fe80000000800 */
[----:B------:R5:W-:Y:S04]  /*08b0*/  STS [R45+0x280], R10 ;  /* 0x0002800a2d007388 */ /* 0x000be80000000800 */
[----:B------:R1:W-:Y:S04]  /*08c0*/  STS [R36+0x2c0], R11 ;  /* 0x0002c00b24007388 */ /* 0x0003e80000000800 */
[----:B------:R-:W-:Y:S04]  /*08d0*/  STS [R49+0x300], R4 ;  /* 0x0003000431007388 */ /* 0x000fe80000000800 */
[----:B------:R1:W-:Y:S01]  /*08e0*/  STS [R38+0x340], R5 ;  /* 0x0003400526007388 */ /* 0x0003e20000000800 */
[----:B0-----:R-:W-:-:S03]  /*08f0*/  SHF.R.U32.HI R22, RZ, 0x2, R44 ;  /* 0x00000002ff167819 */ /* 0x001fc6000001162c */
[----:B------:R-:W-:Y:S04]  /*0900*/  STS [R53+0x380], R6 ;  /* 0x0003800635007388 */ /* 0x000fe80000000800 */
[----:B------:R0:W-:Y:S01]  /*0910*/  STS [R20+0x3c0], R7 ;  /* 0x0003c00714007388 */ /* 0x0001e20000000800 */
[----:B------:R-:W-:Y:S02]  /*0920*/  LOP3.LUT R3, R22, 0x3c, RZ, 0xc0, !PT ;  /* 0x0000003c16037812 */ /* 0x000fe400078ec0ff */
[C---:B-1----:R-:W-:Y:S02]  /*0930*/  LOP3.LUT R29, R35.reuse, 0x700, RZ, 0xfc, !PT ;  /* 0x00000700231d7812 */ /* 0x042fe400078efcff */
[C---:B------:R-:W-:Y:S02]  /*0940*/  LOP3.LUT R22, R35.reuse, 0x100, RZ, 0xfc, !PT ;  /* 0x0000010023167812 */ /* 0x040fe400078efcff */
[----:B--2---:R-:W-:-:S02]  /*0950*/  LOP3.LUT R33, R35, 0x900, RZ, 0xfc, !PT ;  /* 0x0000090023217812 */ /* 0x004fc400078efcff */
[C---:B---3--:R-:W-:Y:S02]  /*0960*/  LOP3.LUT R37, R35.reuse, 0xa00, RZ, 0xfc, !PT ;  /* 0x00000a0023257812 */ /* 0x048fe400078efcff */
[C---:B----4-:R-:W-:Y:S02]  /*0970*/  LOP3.LUT R41, R35.reuse, 0xc00, RZ, 0xfc, !PT ;  /* 0x00000c0023297812 */ /* 0x050fe400078efcff */
[C---:B------:R-:W-:Y:S02]  /*0980*/  LOP3.LUT R26, R35.reuse, 0x400, RZ, 0xfc, !PT ;  /* 0x00000400231a7812 */ /* 0x040fe400078efcff */
[C---:B------:R-:W-:Y:S02]  /*0990*/  LOP3.LUT R27, R35.reuse, 0x500, RZ, 0xfc, !PT ;  /* 0x00000500231b7812 */ /* 0x040fe400078efcff */
[C---:B------:R-:W-:Y:S02]  /*09a0*/  LOP3.LUT R28, R35.reuse, 0x600, RZ, 0xfc, !PT ;  /* 0x00000600231c7812 */ /* 0x040fe400078efcff */
[----:B-----5:R-:W-:-:S02]  /*09b0*/  LOP3.LUT R45, R35, 0xe00, RZ, 0xfc, !PT ;  /* 0x00000e00232d7812 */ /* 0x020fc400078efcff */
[----:B------:R-:W-:Y:S02]  /*09c0*/  SHF.R.U32.HI R30, RZ, 0x2, R29 ;  /* 0x00000002ff1e7819 */ /* 0x000fe4000001161d */
[----:B------:R-:W-:Y:S02]  /*09d0*/  SHF.R.U32.HI R22, RZ, 0x2, R22 ;  /* 0x00000002ff167819 */ /* 0x000fe40000011616 */
[----:B------:R-:W-:Y:S02]  /*09e0*/  SHF.R.U32.HI R32, RZ, 0x2, R31 ;  /* 0x00000002ff207819 */ /* 0x000fe4000001161f */
[----:B------:R-:W-:Y:S02]  /*09f0*/  SHF.R.U32.HI R36, RZ, 0x2, R33 ;  /* 0x00000002ff247819 */ /* 0x000fe40000011621 */
[----:B------:R-:W-:Y:S02]  /*0a00*/  SHF.R.U32.HI R38, RZ, 0x2, R37 ;  /* 0x00000002ff267819 */ /* 0x000fe40000011625 */
[----:B------:R-:W-:-:S02]  /*0a10*/  SHF.R.U32.HI R42, RZ, 0x2, R41 ;  /* 0x00000002ff2a7819 */ /* 0x000fc40000011629 */
[----:B------:R-:W-:Y:S02]  /*0a20*/  SHF.R.U32.HI R49, RZ, 0x2, R43 ;  /* 0x00000002ff317819 */ /* 0x000fe4000001162b */
[----:B------:R-:W-:Y:S02]  /*0a30*/  SHF.R.U32.HI R26, RZ, 0x2, R26 ;  /* 0x00000002ff1a7819 */ /* 0x000fe4000001161a */
[----:B0-----:R-:W-:Y:S02]  /*0a40*/  SHF.R.U32.HI R20, RZ, 0x2, R27 ;  /* 0x00000002ff147819 */ /* 0x001fe4000001161b */
[----:B------:R-:W-:Y:S02]  /*0a50*/  SHF.R.U32.HI R28, RZ, 0x2, R28 ;  /* 0x00000002ff1c7819 */ /* 0x000fe4000001161c */
[----:B------:R-:W-:Y:S01]  /*0a60*/  SHF.R.U32.HI R50, RZ, 0x2, R45 ;  /* 0x00000002ff327819 */ /* 0x000fe2000001162d */
[----:B------:R-:W-:Y:S01]  /*0a70*/  IMAD.IADD R2, R3, 0x1, R48 ;  /* 0x0000000103027824 */ /* 0x000fe200078e0230 */
[----:B------:R-:W-:Y:S01]  /*0a80*/  BAR.SYNC.DEFER_BLOCKING 0x0 ;  /* 0x0000000000007b1d */ /* 0x000fe20000010000 */
[----:B------:R-:W-:-:S02]  /*0a90*/  LOP3.LUT R33, R30, 0x1fc, RZ, 0xc0, !PT ;  /* 0x000001fc1e217812 */ /* 0x000fc400078ec0ff */
[----:B------:R-:W-:Y:S02]  /*0aa0*/  LOP3.LUT R3, R22, 0x7c, RZ, 0xc0, !PT ;  /* 0x0000007c16037812 */ /* 0x000fe400078ec0ff */
[----:B------:R-:W-:Y:S02]  /*0ab0*/  LOP3.LUT R37, R32, 0x23c, RZ, 0xc0, !PT ;  /* 0x0000023c20257812 */ /* 0x000fe400078ec0ff */
[----:B------:R-:W-:Y:S02]  /*0ac0*/  LOP3.LUT R39, R36, 0x27c, RZ, 0xc0, !PT ;  /* 0x0000027c24277812 */ /* 0x000fe400078ec0ff */
[----:B------:R-:W-:Y:S02]  /*0ad0*/  LOP3.LUT R41, R38, 0x2bc, RZ, 0xc0, !PT ;  /* 0x000002bc26297812 */ /* 0x000fe400078ec0ff */
[----:B------:R-:W-:Y:S02]  /*0ae0*/  LOP3.LUT R43, R40, 0x2fc, RZ, 0xc0, !PT ;  /* 0x000002fc282b7812 */ /* 0x000fe400078ec0ff */
[----:B------:R-:W-:-:S02]  /*0af0*/  LOP3.LUT R45, R42, 0x33c, RZ, 0xc0, !PT ;  /* 0x0000033c2a2d7812 */ /* 0x000fc400078ec0ff */
[----:B------:R-:W-:Y:S02]  /*0b00*/  LOP3.LUT R49, R49, 0x37c, RZ, 0xc0, !PT ;  /* 0x0000037c31317812 */ /* 0x000fe400078ec0ff */
[----:B------:R-:W-:Y:S02]  /*0b10*/  LOP3.LUT R53, R52, 0x3fc, RZ, 0xc0, !PT ;  /* 0x000003fc34357812 */ /* 0x000fe400078ec0ff */
[----:B------:R-:W-:Y:S02]  /*0b20*/  LOP3.LUT R27, R26, 0x13c, RZ, 0xc0, !PT ;  /* 0x0000013c1a1b7812 */ /* 0x000fe400078ec0ff */
[----:B------:R-:W-:Y:S02]  /*0b30*/  LOP3.LUT R29, R20, 0x17c, RZ, 0xc0, !PT ;  /* 0x0000017c141d7812 */ /* 0x000fe400078ec0ff */
[----:B------:R-:W-:Y:S02]  /*0b40*/  LOP3.LUT R31, R28, 0x1bc, RZ, 0xc0, !PT ;  /* 0x000001bc1c1f7812 */ /* 0x000fe400078ec0ff */
[----:B------:R-:W-:Y:S01]  /*0b50*/  LOP3.LUT R51, R50, 0x3bc, RZ, 0xc0, !PT ;  /* 0x000003bc32337812 */ /* 0x000fe200078ec0ff */
[C---:B------:R-:W-:Y:S01]  /*0b60*/  IMAD.IADD R38, R48.reuse, 0x1, R33 ;  /* 0x0000000130267824 */ /* 0x040fe200078e0221 */
[----:B------:R-:W-:Y:S01]  /*0b70*/  LDS R2, [R2] ;  /* 0x0000000002027984 */ /* 0x000fe20000000800 */
[----:B------:R-:W-:-:S02]  /*0b80*/  IMAD.IADD R3, R48, 0x1, R3 ;  /* 0x0000000130037824 */ /* 0x000fc400078e0203 */
[C---:B------:R-:W-:Y:S02]  /*0b90*/  IMAD.IADD R36, R48.reuse, 0x1, R37 ;  /* 0x0000000130247824 */ /* 0x040fe400078e0225 */
[C---:B------:R-:W-:Y:S01]  /*0ba0*/  IMAD.IADD R33, R48.reuse, 0x1, R39 ;  /* 0x0000000130217824 */ /* 0x040fe200078e0227 */
[----:B------:R-:W-:Y:S01]  /*0bb0*/  LDS R42, [R3+0x400] ;  /* 0x00040000032a7984 */ /* 0x000fe20000000800 */
[C---:B------:R-:W-:Y:S02]  /*0bc0*/  IMAD.IADD R32, R48.reuse, 0x1, R41 ;  /* 0x0000000130207824 */ /* 0x040fe400078e0229 */
[C---:B------:R-:W-:Y:S01]  /*0bd0*/  IMAD.IADD R28, R48.reuse, 0x1, R43 ;  /* 0x00000001301c7824 */ /* 0x040fe200078e022b */
[----:B------:R0:W-:Y:S01]  /*0be0*/  LDS R37, [R25+0xc00] ;  /* 0x000c000019257984 */ /* 0x0001e20000000800 */
[C---:B------:R-:W-:Y:S02]  /*0bf0*/  IMAD.IADD R26, R48.reuse, 0x1, R45 ;  /* 0x00000001301a7824 */ /* 0x040fe400078e022d */
[C---:B------:R-:W-:Y:S01]  /*0c00*/  IMAD.IADD R22, R48.reuse, 0x1, R49 ;  /* 0x0000000130167824 */ /* 0x040fe200078e0231 */
[----:B------:R-:W-:Y:S01]  /*0c10*/  LDS R43, [R23+0x800] ;  /* 0x00080000172b7984 */ /* 0x000fe20000000800 */
[----:B------:R-:W-:-:S02]  /*0c20*/  IMAD.IADD R20, R48, 0x1, R53 ;  /* 0x0000000130147824 */ /* 0x000fc400078e0235 */
[C---:B------:R-:W-:Y:S01]  /*0c30*/  IMAD.IADD R27, R48.reuse, 0x1, R27 ;  /* 0x00000001301b7824 */ /* 0x040fe200078e021b */
[----:B------:R-:W-:Y:S01]  /*0c40*/  LDS R38, [R38+0x1c00] ;  /* 0x001c000026267984 */ /* 0x000fe20000000800 */
[C---:B------:R-:W-:Y:S02]  /*0c50*/  IMAD.IADD R29, R48.reuse, 0x1, R29 ;  /* 0x00000001301d7824 */ /* 0x040fe400078e021d */
[C---:B------:R-:W-:Y:S01]  /*0c60*/  IMAD.IADD R31, R48.reuse, 0x1, R31 ;  /* 0x00000001301f7824 */ /* 0x040fe200078e021f */
[----:B------:R-:W-:Y:S01]  /*0c70*/  LDS R39, [R27+0x1000] ;  /* 0x001000001b277984 */ /* 0x000fe20000000800 */
[----:B------:R-:W-:-:S03]  /*0c80*/  IMAD.IADD R51, R48, 0x1, R51 ;  /* 0x0000000130337824 */ /* 0x000fc600078e0233 */
[----:B------:R-:W-:Y:S04]  /*0c90*/  LDS R41, [R29+0x1400] ;  /* 0x001400001d297984 */ /* 0x000fe80000000800 */
        /* <DEDUP_REMOVED lines=8> */
[----:B------:R-:W-:Y:S01]  /*0d20*/  LDS R20, [R20+0x3c00] ;  /* 0x003c000014147984 */ /* 0x000fe20000000800 */
[----:B------:R-:W-:Y:S01]  /*0d30*/  LEA R50, R34, UR4, 0x2 ;  /* 0x0000000422327c11 */ /* 0x000fe2000f8e10ff */
[----:B------:R-:W-:Y:S06]  /*0d40*/  BAR.SYNC.DEFER_BLOCKING 0x0 ;  /* 0x0000000000007b1d */ /* 0x000fec0000010000 */
[----:B------:R-:W-:Y:S04]  /*0d50*/  STS.128 [R50], R16 ;  /* 0x0000001032007388 */ /* 0x000fe80000000c00 */
[----:B------:R-:W-:Y:S04]  /*0d60*/  STS.128 [R50+0x10], R12 ;  /* 0x0000100c32007388 */ /* 0x000fe80000000c00 */
[----:B------:R-:W-:Y:S04]  /*0d70*/  STS.128 [R50+0x20], R8 ;  /* 0x0000200832007388 */ /* 0x000fe80000000c00 */
[----:B------:R1:W-:Y:S01]  /*0d80*/  STS.128 [R50+0x30], R4 ;  /* 0x0000300432007388 */ /* 0x0003e20000000c00 */
[----:B------:R-:W-:Y:S06]  /*0d90*/  BAR.SYNC.DEFER_BLOCKING 0x0 ;  /* 0x0000000000007b1d */ /* 0x000fec0000010000 */
[----:B------:R2:W3:Y:S04]  /*0da0*/  LDG.E.EL R30, desc[UR6][R46.64] ;  /* 0x000000062e1e7981 */ /* 0x0004e8000c2e1900 */
[----:B------:R-:W-:Y:S04]  /*0db0*/  LDS R31, [R48] ;  /* 0x00000000301f7984 */ /* 0x000fe80000000800 */
        /* <DEDUP_REMOVED lines=14> */
[----:B------:R4:W-:Y:S01]  /*0ea0*/  LDS R6, [R48+0x3fc0] ;  /* 0x003fc00030067984 */ /* 0x0009e20000000800 */
[----:B0-----:R-:W-:Y:S01]  /*0eb0*/  IMAD R25, R35, 0x4, R48 ;  /* 0x0000000423197824 */ /* 0x001fe200078e0230 */
[----:B------:R-:W-:Y:S01]  /*0ec0*/  BAR.SYNC.DEFER_BLOCKING 0x0 ;  /* 0x0000000000007b1d */ /* 0x000fe20000010000 */
[----:B-1----:R-:W-:-:S02]  /*0ed0*/  LOP3.LUT R5, R24, 0x10, RZ, 0xfc, !PT ;  /* 0x0000001018057812 */ /* 0x002fc400078efcff */
[C---:B------:R-:W-:Y:S02]  /*0ee0*/  LOP3.LUT R7, R24.reuse, 0x20, RZ, 0xfc, !PT ;  /* 0x0000002018077812 */ /* 0x040fe400078efcff */
[C---:B------:R-:W-:Y:S02]  /*0ef0*/  LOP3.LUT R9, R24.reuse, 0x30, RZ, 0xfc, !PT ;  /* 0x0000003018097812 */ /* 0x040fe400078efcff */
[----:B--2---:R-:W-:Y:S02]  /*0f00*/  LEA R47, R5, UR4, 0x3 ;  /* 0x00000004052f7c11 */ /* 0x004fe4000f8e18ff */
[----:B------:R-:W-:Y:S02]  /*0f10*/  LOP3.LUT R67, R67, 0xf, R44, 0xf8, !PT ;  /* 0x0000000f43437812 */ /* 0x000fe400078ef82c */
[C---:B------:R-:W-:Y:S02]  /*0f20*/  PRMT R14, R24.reuse, 0x6540, R21 ;  /* 0x00006540180e7816 */ /* 0x040fe40000000015 */
[----:B------:R-:W-:Y:S01]  /*0f30*/  LEA R16, R7, UR4, 0x3 ;  /* 0x0000000407107c11 */ /* 0x000fe2000f8e18ff */
[----:B------:R-:W-:Y:S01]  /*0f40*/  IMAD.SHL.U32 R23, R21, 0x100, RZ ;  /* 0x0000010015177824 */ /* 0x000fe200078e00ff */
[----:B------:R-:W-:-:S02]  /*0f50*/  LOP3.LUT R11, R24, 0x40, RZ, 0xfc, !PT ;  /* 0x00000040180b7812 */ /* 0x000fc400078efcff */
[----:B------:R-:W-:Y:S01]  /*0f60*/  LEA R18, R9, UR4, 0x3 ;  /* 0x0000000409127c11 */ /* 0x000fe2000f8e18ff */
[----:B------:R-:W-:Y:S01]  /*0f70*/  IMAD R71, R14, 0x9, R67 ;  /* 0x000000090e477824 */ /* 0x000fe200078e0243 */
[C---:B------:R-:W-:Y:S02]  /*0f80*/  LOP3.LUT R13, R24.reuse, 0x50, RZ, 0xfc, !PT ;  /* 0x00000050180d7812 */ /* 0x040fe400078efcff */
[C---:B------:R-:W-:Y:S02]  /*0f90*/  LOP3.LUT R45, R24.reuse, 0x60, RZ, 0xfc, !PT ;  /* 0x00000060182d7812 */ /* 0x040fe400078efcff */
[----:B------:R-:W-:Y:S02]  /*0fa0*/  LEA R14, R11, UR4, 0x3 ;  /* 0x000000040b0e7c11 */ /* 0x000fe4000f8e18ff */
[----:B------:R-:W-:Y:S02]  /*0fb0*/  LOP3.LUT R12, R23, 0x20, R24, 0xfe, !PT ;  /* 0x00000020170c7812 */ /* 0x000fe400078efe18 */
[----:B------:R-:W-:-:S02]  /*0fc0*/  LOP3.LUT R53, R24, 0x80, RZ, 0xfc, !PT ;  /* 0x0000008018357812 */ /* 0x000fc400078efcff */
[----:B------:R-:W-:Y:S01]  /*0fd0*/  LEA R45, R45, UR4, 0x3 ;  /* 0x000000042d2d7c11 */ /* 0x000fe2000f8e18ff */
[----:B------:R-:W-:Y:S01]  /*0fe0*/  IMAD R7, R12, 0x9, R67 ;  /* 0x000000090c077824 */ /* 0x000fe200078e0243 */
[C---:B------:R-:W-:Y:S02]  /*0ff0*/  LOP3.LUT R49, R24.reuse, 0x70, RZ, 0xfc, !PT ;  /* 0x0000007018317812 */ /* 0x040fe400078efcff */
[----:B------:R-:W-:Y:S02]  /*1000*/  LOP3.LUT R52, R24, 0x90, RZ, 0xfc, !PT ;  /* 0x0000009018347812 */ /* 0x000fe400078efcff */
[----:B------:R-:W-:Y:S02]  /*1010*/  LEA R53, R53, UR4, 0x3 ;  /* 0x0000000435357c11 */ /* 0x000fe4000f8e18ff */
[----:B------:R-:W-:Y:S02]  /*1020*/  LEA R49, R49, UR4, 0x3 ;  /* 0x0000000431317c11 */ /* 0x000fe4000f8e18ff */
[----:B------:R-:W-:-:S02]  /*1030*/  LEA R52, R52, UR4, 0x3 ;  /* 0x0000000434347c11 */ /* 0x000fc4000f8e18ff */
[C---:B------:R-:W-:Y:S02]  /*1040*/  LOP3.LUT R51, R24.reuse, 0xa0, RZ, 0xfc, !PT ;  /* 0x000000a018337812 */ /* 0x040fe400078efcff */
[----:B------:R-:W-:Y:S02]  /*1050*/  LOP3.LUT R46, R24, 0xb0, RZ, 0xfc, !PT ;  /* 0x000000b0182e7812 */ /* 0x000fe400078efcff */
[----:B------:R-:W-:Y:S02]  /*1060*/  LEA R51, R51, UR4, 0x3 ;  /* 0x0000000433337c11 */ /* 0x000fe4000f8e18ff */
[----:B------:R-:W-:Y:S02]  /*1070*/  LEA R46, R46, UR4, 0x3 ;  /* 0x000000042e2e7c11 */ /* 0x000fe4000f8e18ff */
[----:B------:R-:W-:Y:S02]  /*1080*/  LOP3.LUT R54, R23, 0xc0, R24, 0xfe, !PT ;  /* 0x000000c017367812 */ /* 0x000fe400078efe18 */
[----:B------:R-:W-:-:S02]  /*1090*/  LOP3.LUT R56, R23, 0xb0, R24, 0xfe, !PT ;  /* 0x000000b017387812 */ /* 0x000fc400078efe18 */
[----:B------:R-:W-:Y:S01]  /*10a0*/  LOP3.LUT R50, R23, 0xd0, R24, 0xfe, !PT ;  /* 0x000000d017327812 */ /* 0x000fe200078efe18 */
[----:B------:R-:W-:Y:S01]  /*10b0*/  IMAD R27, R54, 0x9, R67 ;  /* 0x00000009361b7824 */ /* 0x000fe200078e0243 */
[----:B------:R-:W-:Y:S02]  /*10c0*/  LOP3.LUT R74, R23, 0x10, R24, 0xfe, !PT ;  /* 0x00000010174a7812 */ /* 0x000fe400078efe18 */
[----:B------:R-:W-:Y:S02]  /*10d0*/  LOP3.LUT R72, R23, 0x30, R24, 0xfe, !PT ;  /* 0x0000003017487812 */ /* 0x000fe400078efe18 */
[----:B------:R-:W-:Y:S02]  /*10e0*/  LOP3.LUT R70, R23, 0x40, R24, 0xfe, !PT ;  /* 0x0000004017467812 */ /* 0x000fe400078efe18 */
[----:B------:R-:W-:Y:S02]  /*10f0*/  LOP3.LUT R68, R23, 0x50, R24, 0xfe, !PT ;  /* 0x0000005017447812 */ /* 0x000fe400078efe18 */
[----:B------:R-:W-:-:S02]  /*1100*/  LOP3.LUT R66, R23, 0x60, R24, 0xfe, !PT ;  /* 0x0000006017427812 */ /* 0x000fc400078efe18 */
[----:B------:R-:W-:Y:S02]  /*1110*/  LOP3.LUT R64, R23, 0x70, R24, 0xfe, !PT ;  /* 0x0000007017407812 */ /* 0x000fe400078efe18 */
[----:B------:R-:W-:Y:S02]  /*1120*/  LOP3.LUT R62, R23, 0x80, R24, 0xfe, !PT ;  /* 0x00000080173e7812 */ /* 0x000fe400078efe18 */
[----:B------:R-:W-:Y:S02]  /*1130*/  LOP3.LUT R60, R23, 0x90, R24, 0xfe, !PT ;  /* 0x00000090173c7812 */ /* 0x000fe400078efe18 */
[----:B------:R-:W-:Y:S02]  /*1140*/  LOP3.LUT R58, R23, 0xa0, R24, 0xfe, !PT ;  /* 0x000000a0173a7812 */ /* 0x000fe400078efe18 */
[----:B----4-:R-:W-:Y:S02]  /*1150*/  LOP3.LUT R48, R23, 0xe0, R24, 0xfe, !PT ;  /* 0x000000e017307812 */ /* 0x010fe400078efe18 */
[----:B------:R-:W-:Y:S01]  /*1160*/  LOP3.LUT R44, R23, 0xf0, R24, 0xfe, !PT ;  /* 0x000000f0172c7812 */ /* 0x000fe200078efe18 */
[--C-:B------:R-:W-:Y:S01]  /*1170*/  IMAD R5, R74, 0x9, R67.reuse ;  /* 0x000000094a057824 */ /* 0x100fe200078e0243 */
[----:B------:R-:W-:Y:S01]  /*1180*/  ISETP.GE.AND P3, PT, R67, 0x9, PT ;  /* 0x000000094300780c */ /* 0x000fe20003f66270 */
[----:B------:R-:W-:-:S02]  /*1190*/  IMAD R9, R72, 0x9, R67 ;  /* 0x0000000948097824 */ /* 0x000fc400078e0243 */
[--C-:B------:R-:W-:Y:S02]  /*11a0*/  IMAD R11, R70, 0x9, R67.reuse ;  /* 0x00000009460b7824 */ /* 0x100fe400078e0243 */
[----:B------:R-:W-:Y:S01]  /*11b0*/  IMAD R15, R66, 0x9, R67 ;  /* 0x00000009420f7824 */ /* 0x000fe200078e0243 */
[----:B---3--:R0:W-:Y:S01]  /*11c0*/  STS [R25], R30 ;  /* 0x0000001e19007388 */ /* 0x0081e20000000800 */
[----:B------:R-:W-:Y:S01]  /*11d0*/  BAR.SYNC.DEFER_BLOCKING 0x0 ;  /* 0x0000000000007b1d */ /* 0x000fe20000010000 */
[----:B0-----:R-:W-:-:S05]  /*11e0*/  LEA R25, R13, UR4, 0x3 ;  /* 0x000000040d197c11 */ /* 0x001fca000f8e18ff */
[----:B------:R-:W0:Y:S04]  /*11f0*/  LDS R47, [R47] ;  /* 0x000000002f2f7984 */ /* 0x000e280000000800 */
[----:B------:R-:W1:Y:S04]  /*1200*/  LDS R16, [R16] ;  /* 0x0000000010107984 */ /* 0x000e680000000800 */
[----:B------:R-:W2:Y:S04]  /*1210*/  LDS R18, [R18] ;  /* 0x0000000012127984 */ /* 0x000ea80000000800 */
[----:B------:R-:W3:Y:S04]  /*1220*/  LDS R14, [R14] ;  /* 0x000000000e0e7984 */ /* 0x000ee80000000800 */
[----:B------:R-:W4:Y:S04]  /*1230*/  LDS R12, [R25] ;  /* 0x00000000190c7984 */ /* 0x000f280000000800 */
[----:B------:R-:W5:Y:S04]  /*1240*/  LDS R45, [R45] ;  /* 0x000000002d2d7984 */ /* 0x000f680000000800 */
[----:B------:R-:W5:Y:S04]  /*1250*/  LDS R53, [R53] ;  /* 0x0000000035357984 */ /* 0x000f680000000800 */
[----:B------:R-:W-:Y:S04]  /*1260*/  LDS R49, [R49] ;  /* 0x0000000031317984 */ /* 0x000fe80000000800 */
[----:B------:R-:W5:Y:S04]  /*1270*/  LDS R52, [R52] ;  /* 0x0000000034347984 */ /* 0x000f680000000800 */
[----:B------:R-:W5:Y:S04]  /*1280*/  LDS R51, [R51] ;  /* 0x0000000033337984 */ /* 0x000f680000000800 */
[----:B------:R-:W5:Y:S01]  /*1290*/  LDS R46, [R46] ;  /* 0x000000002e2e7984 */ /* 0x000f620000000800 */
[C---:B0-----:R-:W-:Y:S01]  /*12a0*/  FSETP.GEU.AND P4, PT, R42.reuse, -R47, PT ;  /* 0x8000002f2a00720b */ /* 0x041fe20003f8e000 */
[----:B------:R-:W-:Y:S01]  /*12b0*/  FADD R47, R42, R47 ;  /* 0x0000002f2a2f7221 */ /* 0x000fe20000000000 */
[C---:B-1----:R-:W-:Y:S01]  /*12c0*/  FSETP.GEU.AND P5, PT, R43.reuse, -R16, PT ;  /* 0x800000102b00720b */ /* 0x042fe20003fae000 */
[----:B------:R-:W-:Y:S01]  /*12d0*/  FADD R16, R43, R16 ;  /* 0x000000102b107221 */ /* 0x000fe20000000000 */
[----:B------:R-:W-:-:S02]  /*12e0*/  LOP3.LUT R42, R24, 0xc0, RZ, 0xfc, !PT ;  /* 0x000000c0182a7812 */ /* 0x000fc400078efcff */
[C---:B--2---:R-:W-:Y:S01]  /*12f0*/  FSETP.GEU.AND P6, PT, R37.reuse, -R18, PT ;  /* 0x800000122500720b */ /* 0x044fe20003fce000 */
[----:B------:R-:W-:Y:S01]  /*1300*/  FADD R18, R37, R18 ;  /* 0x0000001225127221 */ /* 0x000fe20000000000 */
[----:B------:R-:W-:Y:S02]  /*1310*/  FSEL R37, R47, RZ, P4 ;  /* 0x000000ff2f257208 */ /* 0x000fe40002000000 */
[C---:B---3--:R-:W-:Y:S01]  /*1320*/  FSETP.GEU.AND P4, PT, R39.reuse, -R14, PT ;  /* 0x8000000e2700720b */ /* 0x048fe20003f8e000 */
[----:B------:R-:W-:Y:S01]  /*1330*/  FADD R43, R39, R14 ;  /* 0x0000000e272b7221 */ /* 0x000fe20000000000 */
[----:B------:R-:W-:Y:S01]  /*1340*/  FSEL R39, R16, RZ, P5 ;  /* 0x000000ff10277208 */ /* 0x000fe20002800000 */
[C---:B----4-:R-:W-:Y:S01]  /*1350*/  FADD R16, R41.reuse, R12 ;  /* 0x0000000c29107221 */ /* 0x050fe20000000000 */
[----:B------:R-:W-:Y:S02]  /*1360*/  LOP3.LUT R14, R24, 0xd0, RZ, 0xfc, !PT ;  /* 0x000000d0180e7812 */ /* 0x000fe400078efcff */
[----:B------:R-:W-:Y:S01]  /*1370*/  LEA R42, R42, UR4, 0x3 ;  /* 0x000000042a2a7c11 */ /* 0x000fe2000f8e18ff */
[----:B-----5:R-:W-:Y:S01]  /*1380*/  FADD R47, R40, R45 ;  /* 0x0000002d282f7221 */ /* 0x020fe20000000000 */
[----:B------:R-:W-:-:S02]  /*1390*/  FSETP.GEU.AND P5, PT, R41, -R12, PT ;  /* 0x8000000c2900720b */ /* 0x000fc40003fae000 */
[----:B------:R-:W-:Y:S01]  /*13a0*/  FSEL R41, R18, RZ, P6 ;  /* 0x000000ff12297208 */ /* 0x000fe20003000000 */
[----:B------:R-:W0:Y:S01]  /*13b0*/  LDS R12, [R42] ;  /* 0x000000002a0c7984 */ /* 0x000e220000000800 */
[----:B------:R-:W-:Y:S02]  /*13c0*/  FSETP.GEU.AND P6, PT, R40, -R45, PT ;  /* 0x8000002d2800720b */ /* 0x000fe40003fce000 */
[----:B------:R-:W-:Y:S02]  /*13d0*/  LEA R18, R14, UR4, 0x3 ;  /* 0x000000040e127c11 */ /* 0x000fe4000f8e18ff */
[----:B------:R-:W-:Y:S02]  /*13e0*/  FSEL R45, R16, RZ, P5 ;  /* 0x000000ff102d7208 */ /* 0x000fe40002800000 */
[C---:B------:R-:W-:Y:S01]  /*13f0*/  FSETP.GEU.AND P5, PT, R36.reuse, -R53, PT ;  /* 0x800000352400720b */ /* 0x040fe20003fae000 */
[----:B------:R-:W-:Y:S01]  /*1400*/  FADD R36, R36, R53 ;  /* 0x0000003524247221 */ /* 0x000fe20000000000 */
[----:B------:R-:W-:Y:S01]  /*1410*/  FSEL R43, R43, RZ, P4 ;  /* 0x000000ff2b2b7208 */ /* 0x000fe20002000000 */
[----:B------:R-:W-:Y:S01]  /*1420*/  FADD R53, R33, R52 ;  /* 0x0000003421357221 */ /* 0x000fe20000000000 */
[----:B------:R-:W-:-:S02]  /*1430*/  FSEL R47, R47, RZ, P6 ;  /* 0x000000ff2f2f7208 */ /* 0x000fc40003000000 */
[C---:B------:R-:W-:Y:S01]  /*1440*/  FSETP.GEU.AND P4, PT, R38.reuse, -R49, PT ;  /* 0x800000312600720b */ /* 0x040fe20003f8e000 */
[----:B------:R-:W-:Y:S01]  /*1450*/  FADD R49, R38, R49 ;  /* 0x0000003126317221 */ /* 0x000fe20000000000 */
[----:B------:R-:W-:Y:S02]  /*1460*/  FSETP.GEU.AND P6, PT, R33, -R52, PT ;  /* 0x800000342100720b */ /* 0x000fe40003fce000 */
[----:B------:R1:W2:Y:S02]  /*1470*/  LDS R33, [R18] ;  /* 0x0000000012217984 */ /* 0x0002a40000000800 */
[----:B------:R-:W-:Y:S02]  /*1480*/  FSEL R49, R49, RZ, P4 ;  /* 0x000000ff31317208 */ /* 0x000fe40002000000 */
[C---:B------:R-:W-:Y:S01]  /*1490*/  FSETP.GEU.AND P4, PT, R32.reuse, -R51, PT ;  /* 0x800000332000720b */ /* 0x040fe20003f8e000 */
[----:B------:R-:W-:Y:S01]  /*14a0*/  FADD R32, R32, R51 ;  /* 0x0000003320207221 */ /* 0x000fe20000000000 */
[----:B------:R-:W-:-:S02]  /*14b0*/  LOP3.LUT R14, R24, 0xe0, RZ, 0xfc, !PT ;  /* 0x000000e0180e7812 */ /* 0x000fc400078efcff */
[----:B------:R-:W-:Y:S02]  /*14c0*/  LOP3.LUT R16, R24, 0xf0, RZ, 0xfc, !PT ;  /* 0x000000f018107812 */ /* 0x000fe400078efcff */
[----:B------:R-:W-:Y:S02]  /*14d0*/  FSEL R51, R36, RZ, P5 ;  /* 0x000000ff24337208 */ /* 0x000fe40002800000 */
[C---:B------:R-:W-:Y:S01]  /*14e0*/  FSETP.GEU.AND P5, PT, R28.reuse, -R46, PT ;  /* 0x8000002e1c00720b */ /* 0x040fe20003fae000 */
[----:B------:R-:W-:Y:S01]  /*14f0*/  FADD R46, R28, R46 ;  /* 0x0000002e1c2e7221 */ /* 0x000fe20000000000 */
[----:B------:R-:W-:Y:S02]  /*1500*/  LEA R28, R14, UR4, 0x3 ;  /* 0x000000040e1c7c11 */ /* 0x000fe4000f8e18ff */
[----:B------:R-:W-:Y:S01]  /*1510*/  LEA R14, R16, UR4, 0x3 ;  /* 0x00000004100e7c11 */ /* 0x000fe2000f8e18ff */
[--C-:B-1----:R-:W-:Y:S01]  /*1520*/  FADD R18, R55, R30.reuse ;  /* 0x0000001e37127221 */ /* 0x102fe20000000000 */
[----:B------:R-:W-:Y:S01]  /*1530*/  FSEL R53, R53, RZ, P6 ;  /* 0x000000ff35357208 */ /* 0x000fe20003000000 */
[----:B------:R-:W-:Y:S04]  /*1540*/  LDS R16, [R28] ;  /* 0x000000001c107984 */ /* 0x000fe80000000800 */
[----:B------:R-:W1:Y:S01]  /*1550*/  LDS R14, [R14] ;  /* 0x000000000e0e7984 */ /* 0x000e620000000800 */
[-C--:B------:R-:W-:Y:S01]  /*1560*/  FSETP.GEU.AND P6, PT, R55, -R30.reuse, PT ;  /* 0x8000001e3700720b */ /* 0x080fe20003fce000 */
[C-C-:B------:R-:W-:Y:S01]  /*1570*/  FADD R36, R57.reuse, R30.reuse ;  /* 0x0000001e39247221 */ /* 0x140fe20000000000 */
[----:B------:R-:W-:Y:S01]  /*1580*/  FSEL R55, R32, RZ, P4 ;  /* 0x000000ff20377208 */ /* 0x000fe20002000000 */
[----:B------:R-:W-:Y:S01]  /*1590*/  FADD R38, R10, R30 ;  /* 0x0000001e0a267221 */ /* 0x000fe20000000000 */
[----:B------:R-:W-:-:S02]  /*15a0*/  FSETP.GEU.AND P4, PT, R57, -R30, PT ;  /* 0x8000001e3900720b */ /* 0x000fc40003f8e000 */
[----:B------:R-:W-:Y:S02]  /*15b0*/  FSEL R57, R46, RZ, P5 ;  /* 0x000000ff2e397208 */ /* 0x000fe40002800000 */
[-C--:B------:R-:W-:Y:S01]  /*15c0*/  FSETP.GEU.AND P5, PT, R10, -R30.reuse, PT ;  /* 0x8000001e0a00720b */ /* 0x080fe20003fae000 */
[--C-:B------:R-:W-:Y:S01]  /*15d0*/  FADD R40, R8, R30.reuse ;  /* 0x0000001e08287221 */ /* 0x100fe20000000000 */
[----:B------:R-:W-:Y:S02]  /*15e0*/  FSEL R10, R18, RZ, P6 ;  /* 0x000000ff120a7208 */ /* 0x000fe40003000000 */
[-C--:B------:R-:W-:Y:S01]  /*15f0*/  FSETP.GEU.AND P6, PT, R8, -R30.reuse, PT ;  /* 0x8000001e0800720b */ /* 0x080fe20003fce000 */
[----:B------:R-:W-:Y:S01]  /*1600*/  FADD R42, R6, R30 ;  /* 0x0000001e062a7221 */ /* 0x000fe20000000000 */
[----:B------:R-:W-:Y:S02]  /*1610*/  FSEL R38, R38, RZ, P5 ;  /* 0x000000ff26267208 */ /* 0x000fe40002800000 */
[----:B------:R-:W-:-:S02]  /*1620*/  FSETP.GEU.AND P5, PT, R6, -R30, PT ;  /* 0x8000001e0600720b */ /* 0x000fc40003fae000 */
[----:B------:R-:W-:Y:S02]  /*1630*/  LEA R6, R24, UR4, 0x3 ;  /* 0x0000000418067c11 */ /* 0x000fe4000f8e18ff */
[----:B------:R-:W-:Y:S02]  /*1640*/  FSEL R40, R40, RZ, P6 ;  /* 0x000000ff28287208 */ /* 0x000fe40003000000 */
[C---:B------:R-:W-:Y:S01]  /*1650*/  FSETP.GEU.AND P6, PT, R61.reuse, -R30, PT ;  /* 0x8000001e3d00720b */ /* 0x040fe20003fce000 */
[----:B------:R-:W-:Y:S01]  /*1660*/  FADD R61, R61, R30 ;  /* 0x0000001e3d3d7221 */ /* 0x000fe20000000000 */
[----:B------:R-:W-:Y:S01]  /*1670*/  FSEL R36, R36, RZ, P4 ;  /* 0x000000ff24247208 */ /* 0x000fe20002000000 */
[----:B------:R-:W3:Y:S01]  /*1680*/  LDS R6, [R6] ;  /* 0x0000000006067984 */ /* 0x000ee20000000800 */
[C---:B0-----:R-:W-:Y:S01]  /*1690*/  FSETP.GEU.AND P4, PT, R26.reuse, -R12, PT ;  /* 0x8000000c1a00720b */ /* 0x041fe20003f8e000 */
[----:B------:R-:W-:Y:S01]  /*16a0*/  FADD R12, R26, R12 ;  /* 0x0000000c1a0c7221 */ /* 0x000fe20000000000 */
[----:B------:R-:W-:Y:S01]  /*16b0*/  FSEL R42, R42, RZ, P5 ;  /* 0x000000ff2a2a7208 */ /* 0x000fe20002800000 */
[C---:B------:R-:W-:Y:S01]  /*16c0*/  FADD R8, R59.reuse, R30 ;  /* 0x0000001e3b087221 */ /* 0x040fe20000000000 */
[----:B------:R-:W-:Y:S01]  /*16d0*/  FSETP.GEU.AND P5, PT, R59, -R30, PT ;  /* 0x8000001e3b00720b */ /* 0x000fe20003fae000 */
[----:B--2---:R-:W-:Y:S01]  /*16e0*/  FADD R18, R22, R33 ;  /* 0x0000002116127221 */ /* 0x004fe20000000000 */
[----:B------:R-:W-:-:S02]  /*16f0*/  FSEL R61, R61, RZ, P6 ;  /* 0x000000ff3d3d7208 */ /* 0x000fc40003000000 */
[----:B------:R-:W-:Y:S02]  /*1700*/  FSETP.GEU.AND P6, PT, R22, -R33, PT ;  /* 0x800000211600720b */ /* 0x000fe40003fce000 */
[----:B------:R-:W-:Y:S01]  /*1710*/  FSEL R59, R12, RZ, P4 ;  /* 0x000000ff0c3b7208 */ /* 0x000fe20002000000 */
[--C-:B------:R-:W-:Y:S01]  /*1720*/  FADD R54, R31, R30.reuse ;  /* 0x0000001e1f367221 */ /* 0x100fe20000000000 */
[----:B------:R-:W-:Y:S02]  /*1730*/  FSETP.GTU.AND P4, PT, R61, RZ, PT ;  /* 0x000000ff3d00720b */ /* 0x000fe40003f8c000 */
[-C--:B------:R-:W-:Y:S01]  /*1740*/  FSETP.GEU.AND P2, PT, R31, -R30.reuse, PT ;  /* 0x8000001e1f00720b */ /* 0x080fe20003f4e000 */
[----:B------:R-:W-:Y:S01]  /*1750*/  IMAD R25, R56, 0x9, R67 ;  /* 0x0000000938197824 */ /* 0x000fe200078e0243 */
[----:B------:R-:W-:Y:S01]  /*1760*/  FSEL R12, R8, RZ, P5 ;  /* 0x000000ff080c7208 */ /* 0x000fe20002800000 */
[C---:B------:R-:W-:Y:S01]  /*1770*/  FADD R8, R77.reuse, R30 ;  /* 0x0000001e4d087221 */ /* 0x040fe20000000000 */
[----:B------:R-:W-:Y:S01]  /*1780*/  FSEL R61, R18, RZ, P6 ;  /* 0x000000ff123d7208 */ /* 0x000fe20003000000 */
[----:B------:R-:W0:Y:S01]  /*1790*/  LDC.64 R32, c[0x0][0x220] ;  /* 0x00008800ff207b82 */ /* 0x000e220000000a00 */
[----:B------:R-:W-:-:S04]  /*17a0*/  FSETP.GEU.AND P6, PT, R77, -R30, PT ;  /* 0x8000001e4d00720b */ /* 0x000fc80003fce000 */
[----:B------:R-:W-:Y:S02]  /*17b0*/  FSEL R8, R8, RZ, P6 ;  /* 0x000000ff08087208 */ /* 0x000fe40003000000 */
[CC--:B------:R-:W-:Y:S01]  /*17c0*/  FSETP.GEU.AND P6, PT, R4.reuse, -R30.reuse, PT ;  /* 0x8000001e0400720b */ /* 0x0c0fe20003fce000 */
[--C-:B------:R-:W-:Y:S01]  /*17d0*/  FADD R4, R4, R30.reuse ;  /* 0x0000001e04047221 */ /* 0x100fe20000000000 */
[C---:B------:R-:W-:Y:S01]  /*17e0*/  FSETP.GEU.AND P1, PT, R29.reuse, -R30, PT ;  /* 0x8000001e1d00720b */ /* 0x040fe20003f2e000 */
[--C-:B------:R-:W-:Y:S01]  /*17f0*/  FADD R56, R29, R30.reuse ;  /* 0x0000001e1d387221 */ /* 0x100fe20000000000 */
[----:B------:R-:W-:Y:S01]  /*1800*/  IMAD R29, R50, 0x9, R67 ;  /* 0x00000009321d7824 */ /* 0x000fe200078e0243 */
[----:B------:R-:W-:Y:S02]  /*1810*/  FSEL R54, R54, RZ, P2 ;  /* 0x000000ff36367208 */ /* 0x000fe40001000000 */
[----:B------:R-:W-:Y:S01]  /*1820*/  FSETP.GTU.AND P5, PT, R12, RZ, PT ;  /* 0x000000ff0c00720b */ /* 0x000fe20003fac000 */
[----:B------:R-:W-:Y:S01]  /*1830*/  FADD R12, R63, R30 ;  /* 0x0000001e3f0c7221 */ /* 0x000fe20000000000 */
[----:B------:R-:W-:-:S02]  /*1840*/  SEL R50, RZ, 0x1, P4 ;  /* 0x00000001ff327807 */ /* 0x000fc40002000000 */
[----:B------:R-:W-:Y:S02]  /*1850*/  FSEL R4, R4, RZ, P6 ;  /* 0x000000ff04047208 */ /* 0x000fe40003000000 */
[----:B------:R-:W-:Y:S02]  /*1860*/  FSETP.GEU.AND P4, PT, R63, -R30, PT ;  /* 0x8000001e3f00720b */ /* 0x000fe40003f8e000 */
[C---:B-1----:R-:W-:Y:S01]  /*1870*/  FSETP.GEU.AND P6, PT, R20.reuse, -R14, PT ;  /* 0x8000000e1400720b */ /* 0x042fe20003fce000 */
[----:B------:R-:W-:Y:S01]  /*1880*/  FADD R14, R20, R14 ;  /* 0x0000000e140e7221 */ /* 0x000fe20000000000 */
[----:B------:R-:W-:Y:S01]  /*1890*/  FSETP.GTU.AND P2, PT, R54, RZ, PT ;  /* 0x000000ff3600720b */ /* 0x000fe20003f4c000 */
[C---:B------:R-:W-:Y:S01]  /*18a0*/  FADD R63, R3.reuse, R16 ;  /* 0x00000010033f7221 */ /* 0x040fe20000000000 */
[----:B------:R-:W-:Y:S02]  /*18b0*/  SEL R54, RZ, 0x1, P5 ;  /* 0x00000001ff367807 */ /* 0x000fe40002800000 */
[----:B------:R-:W-:Y:S01]  /*18c0*/  FSETP.GEU.AND P5, PT, R3, -R16, PT ;  /* 0x800000100300720b */ /* 0x000fe20003fae000 */
[----:B------:R-:W-:Y:S01]  /*18d0*/  FADD R3, R65, R30 ;  /* 0x0000001e41037221 */ /* 0x000fe20000000000 */
[----:B------:R-:W-:-:S02]  /*18e0*/  FSEL R12, R12, RZ, P4 ;  /* 0x000000ff0c0c7208 */ /* 0x000fc40002000000 */
[----:B------:R-:W-:Y:S02]  /*18f0*/  FSETP.GEU.AND P4, PT, R65, -R30, PT ;  /* 0x8000001e4100720b */ /* 0x000fe40003f8e000 */
[----:B------:R-:W-:Y:S02]  /*1900*/  FSEL R65, R14, RZ, P6 ;  /* 0x000000ff0e417208 */ /* 0x000fe40003000000 */
[----:B------:R-:W-:Y:S01]  /*1910*/  FSETP.GTU.AND P6, PT, R4, RZ, PT ;  /* 0x000000ff0400720b */ /* 0x000fe20003fcc000 */
[--C-:B------:R-:W-:Y:S02]  /*1920*/  IMAD R13, R68, 0x9, R67.reuse ;  /* 0x00000009440d7824 */ /* 0x100fe400078e0243 */
[--C-:B------:R-:W-:Y:S02]  /*1930*/  IMAD R17, R64, 0x9, R67.reuse ;  /* 0x0000000940117824 */ /* 0x100fe400078e0243 */
[--C-:B------:R-:W-:Y:S02]  /*1940*/  IMAD R19, R62, 0x9, R67.reuse ;  /* 0x000000093e137824 */ /* 0x100fe400078e0243 */
[----:B------:R-:W-:-:S02]  /*1950*/  IMAD R21, R60, 0x9, R67 ;  /* 0x000000093c157824 */ /* 0x000fc400078e0243 */
[--C-:B------:R-:W-:Y:S02]  /*1960*/  IMAD R23, R58, 0x9, R67.reuse ;  /* 0x000000093a177824 */ /* 0x100fe400078e0243 */
[--C-:B------:R-:W-:Y:S02]  /*1970*/  IMAD R31, R48, 0x9, R67.reuse ;  /* 0x00000009301f7824 */ /* 0x100fe400078e0243 */
[----:B------:R-:W-:Y:S01]  /*1980*/  IMAD R67, R44, 0x9, R67 ;  /* 0x000000092c437824 */ /* 0x000fe200078e0243 */
[----:B------:R-:W-:Y:S01]  /*1990*/  SEL R44, RZ, 0x1, P6 ;  /* 0x00000001ff2c7807 */ /* 0x000fe20003000000 */
[--C-:B------:R-:W-:Y:S01]  /*19a0*/  FADD R46, R75, R30.reuse ;  /* 0x0000001e4b2e7221 */ /* 0x100fe20000000000 */
[----:B------:R-:W-:Y:S02]  /*19b0*/  FSEL R3, R3, RZ, P4 ;  /* 0x000000ff03037208 */ /* 0x000fe40002000000 */
[CC--:B------:R-:W-:Y:S01]  /*19c0*/  FSETP.GEU.AND P6, PT, R73.reuse, -R30.reuse, PT ;  /* 0x8000001e4900720b */ /* 0x0c0fe20003fce000 */
[----:B------:R-:W-:Y:S01]  /*19d0*/  FADD R73, R73, R30 ;  /* 0x0000001e49497221 */ /* 0x000fe20000000000 */
[----:B------:R-:W-:-:S02]  /*19e0*/  FSETP.GEU.AND P4, PT, R75, -R30, PT ;  /* 0x8000001e4b00720b */ /* 0x000fc40003f8e000 */
[----:B------:R-:W-:Y:S01]  /*19f0*/  FSEL R63, R63, RZ, P5 ;  /* 0x000000ff3f3f7208 */ /* 0x000fe20002800000 */
[C---:B------:R-:W-:Y:S01]  /*1a00*/  FADD R4, R69.reuse, R30 ;  /* 0x0000001e45047221 */ /* 0x040fe20000000000 */
[----:B------:R-:W-:Y:S02]  /*1a10*/  FSETP.GTU.AND P5, PT, R12, RZ, PT ;  /* 0x000000ff0c00720b */ /* 0x000fe40003fac000 */
[----:B------:R-:W-:Y:S02]  /*1a20*/  FSEL R46, R46, RZ, P4 ;  /* 0x000000ff2e2e7208 */ /* 0x000fe40002000000 */
[----:B------:R-:W-:Y:S02]  /*1a30*/  FSETP.GEU.AND P4, PT, R69, -R30, PT ;  /* 0x8000001e4500720b */ /* 0x000fe40003f8e000 */
[----:B------:R-:W-:Y:S01]  /*1a40*/  FSEL R73, R73, RZ, P6 ;  /* 0x000000ff49497208 */ /* 0x000fe20003000000 */
[----:B---3--:R-:W-:Y:S01]  /*1a50*/  FADD R69, R2, R6 ;  /* 0x0000000602457221 */ /* 0x008fe20000000000 */
[----:B------:R-:W-:-:S02]  /*1a60*/  SEL R48, RZ, 0x1, P5 ;  /* 0x00000001ff307807 */ /* 0x000fc40002800000 */
[----:B------:R-:W-:Y:S02]  /*1a70*/  FSEL R56, R56, RZ, P1 ;  /* 0x000000ff38387208 */ /* 0x000fe40000800000 */
[----:B------:R-:W-:Y:S02]  /*1a80*/  FSETP.GEU.AND P5, PT, R2, -R6, PT ;  /* 0x800000060200720b */ /* 0x000fe40003fae000 */
[----:B------:R-:W-:Y:S02]  /*1a90*/  FSEL R4, R4, RZ, P4 ;  /* 0x000000ff04047208 */ /* 0x000fe40002000000 */
[----:B------:R-:W-:Y:S02]  /*1aa0*/  FSETP.GTU.AND P6, PT, R73, RZ, PT ;  /* 0x000000ff4900720b */ /* 0x000fe40003fcc000 */
[----:B------:R-:W-:Y:S02]  /*1ab0*/  FSETP.GTU.AND P1, PT, R56, RZ, PT ;  /* 0x000000ff3800720b */ /* 0x000fe40003f2c000 */
[----:B------:R-:W-:-:S02]  /*1ac0*/  FSEL R69, R69, RZ, P5 ;  /* 0x000000ff45457208 */ /* 0x000fc40002800000 */
[----:B------:R-:W-:Y:S02]  /*1ad0*/  FSETP.GTU.AND P5, PT, R4, RZ, PT ;  /* 0x000000ff0400720b */ /* 0x000fe40003fac000 */
[----:B------:R-:W-:Y:S02]  /*1ae0*/  SEL R56, RZ, 0x1, P6 ;  /* 0x00000001ff387807 */ /* 0x000fe40003000000 */
[----:B------:R-:W-:Y:S01]  /*1af0*/  FSETP.GTU.AND P6, PT, R3, RZ, PT ;  /* 0x000000ff0300720b */ /* 0x000fe20003fcc000 */
[--C-:B0-----:R-:W-:Y:S01]  /*1b00*/  IMAD.WIDE R2, R71, 0x4, R32.reuse ;  /* 0x0000000447027825 */ /* 0x101fe200078e0220 */
[----:B------:R-:W-:Y:S02]  /*1b10*/  FSETP.GTU.AND P4, PT, R8, RZ, PT ;  /* 0x000000ff0800720b */ /* 0x000fe40003f8c000 */
[----:B------:R-:W-:Y:S01]  /*1b20*/  SEL R52, RZ, 0x1, P5 ;  /* 0x00000001ff347807 */ /* 0x000fe20002800000 */
[----:B------:R-:W-:Y:S01]  /*1b30*/  IMAD.WIDE R4, R5, 0x4, R32 ;  /* 0x0000000405047825 */ /* 0x000fe200078e0220 */
[----:B------:R-:W-:-:S03]  /*1b40*/  FSETP.GTU.AND P5, PT, R10, RZ, PT ;  /* 0x000000ff0a00720b */ /* 0x000fc60003fac000 */
[--C-:B------:R-:W-:Y:S01]  /*1b50*/  IMAD.WIDE R6, R7, 0x4, R32.reuse ;  /* 0x0000000407067825 */ /* 0x100fe200078e0220 */
[----:B------:R0:W-:Y:S03]  /*1b60*/  @!P3 STG.E desc[UR6][R2.64], R69 ;  /* 0x000000450200b986 */ /* 0x0001e6000c101906 */
[--C-:B------:R-:W-:Y:S01]  /*1b70*/  IMAD.WIDE R8, R9, 0x4, R32.reuse ;  /* 0x0000000409087825 */ /* 0x100fe200078e0220 */
[----:B------:R-:W-:Y:S03]  /*1b80*/  @!P3 STG.E desc[UR6][R4.64], R37 ;  /* 0x000000250400b986 */ /* 0x000fe6000c101906 */
[--C-:B------:R-:W-:Y:S01]  /*1b90*/  IMAD.WIDE R10, R11, 0x4, R32.reuse ;  /* 0x000000040b0a7825 */ /* 0x100fe200078e0220 */
[----:B------:R1:W-:Y:S03]  /*1ba0*/  @!P3 STG.E desc[UR6][R6.64], R39 ;  /* 0x000000270600b986 */ /* 0x0003e6000c101906 */
[--C-:B------:R-:W-:Y:S01]  /*1bb0*/  IMAD.WIDE R12, R13, 0x4, R32.reuse ;  /* 0x000000040d0c7825 */ /* 0x100fe200078e0220 */
[----:B------:R-:W-:Y:S03]  /*1bc0*/  @!P3 STG.E desc[UR6][R8.64], R41 ;  /* 0x000000290800b986 */ /* 0x000fe6000c101906 */
[--C-:B------:R-:W-:Y:S01]  /*1bd0*/  IMAD.WIDE R14, R15, 0x4, R32.reuse ;  /* 0x000000040f0e7825 */ /* 0x100fe200078e0220 */
[----:B------:R2:W-:Y:S03]  /*1be0*/  @!P3 STG.E desc[UR6][R10.64], R43 ;  /* 0x0000002b0a00b986 */ /* 0x0005e6000c101906 */
        /* <DEDUP_REMOVED lines=16> */
[----:B------:R-:W-:Y:S01]  /*1cf0*/  IMAD.WIDE R32, R67, 0x4, R32 ;  /* 0x0000000443207825 */ /* 0x000fe200078e0220 */
[----:B------:R-:W-:Y:S04]  /*1d00*/  @!P3 STG.E desc[UR6][R28.64], R61 ;  /* 0x0000003d1c00b986 */ /* 0x000fe8000c101906 */
[----:B------:R-:W-:Y:S04]  /*1d10*/  @!P3 STG.E desc[UR6][R30.64], R63 ;  /* 0x0000003f1e00b986 */ /* 0x000fe8000c101906 */
[----:B------:R-:W-:Y:S01]  /*1d20*/  @!P3 STG.E desc[UR6][R32.64], R65 ;  /* 0x000000412000b986 */ /* 0x000fe2000c101906 */
[----:B------:R-:W-:Y:S01]  /*1d30*/  BAR.SYNC.DEFER_BLOCKING 0x0 ;  /* 0x0000000000007b1d */ /* 0x000fe20000010000 */
[----:B------:R-:W-:-:S02]  /*1d40*/  SEL R75, RZ, 0x1fffe, P1 ;  /* 0x0001fffeff4b7807 */ /* 0x000fc40000800000 */
[----:B------:R-:W-:Y:S02]  /*1d50*/  SEL R73, RZ, 0x1fffe, P4 ;  /* 0x0001fffeff497807 */ /* 0x000fe40002000000 */
[----:B0-----:R-:W-:Y:S02]  /*1d60*/  SEL R3, RZ, 0x1fffe, P6 ;  /* 0x0001fffeff037807 */ /* 0x001fe40003000000 */
[----:B------:R-:W-:Y:S01]  /*1d70*/  FSETP.GTU.AND P3, PT, R36, RZ, PT ;  /* 0x000000ff2400720b */ /* 0x000fe20003f6c000 */
[----:B------:R-:W-:Y:S01]  /*1d80*/  IMAD.IADD R50, R50, 0x1, R75 ;  /* 0x0000000132327824 */ /* 0x000fe200078e024b */
[----:B------:R-:W-:Y:S01]  /*1d90*/  SEL R2, RZ, 0x1, P2 ;  /* 0x00000001ff027807 */ /* 0x000fe20001000000 */
[----:B------:R-:W-:Y:S01]  /*1da0*/  IMAD.IADD R54, R54, 0x1, R73 ;  /* 0x0000000136367824 */ /* 0x000fe200078e0249 */
[----:B-1----:R-:W-:Y:S01]  /*1db0*/  SEL R6, RZ, 0x1, P5 ;  /* 0x00000001ff067807 */ /* 0x002fe20002800000 */
[----:B------:R-:W-:Y:S01]  /*1dc0*/  IMAD.IADD R3, R44, 0x1, R3 ;  /* 0x000000012c037824 */ /* 0x000fe200078e0203 */
[----:B--2---:R-:W-:-:S02]  /*1dd0*/  SEL R10, RZ, 0x1, P3 ;  /* 0x00000001ff0a7807 */ /* 0x004fc40001800000 */
[----:B------:R-:W-:Y:S02]  /*1de0*/  SEL R4, RZ, 0x1, P1 ;  /* 0x00000001ff047807 */ /* 0x000fe40000800000 */
[----:B------:R-:W-:Y:S02]  /*1df0*/  FSETP.GTU.AND P2, PT, R38, RZ, PT ;  /* 0x000000ff2600720b */ /* 0x000fe40003f4c000 */
[----:B------:R-:W-:Y:S02]  /*1e00*/  FSETP.GTU.AND P5, PT, R46, RZ, PT ;  /* 0x000000ff2e00720b */ /* 0x000fe40003fac000 */
[----:B------:R-:W-:Y:S02]  /*1e10*/  FSETP.GTU.AND P3, PT, R40, RZ, PT ;  /* 0x000000ff2800720b */ /* 0x000fe40003f6c000 */
[----:B------:R-:W-:Y:S01]  /*1e20*/  FSETP.GTU.AND P1, PT, R42, RZ, PT ;  /* 0x000000ff2a00720b */ /* 0x000fe20003f2c000 */
[----:B------:R0:W-:Y:S01]  /*1e30*/  STS.U8 [R35+UR4], R2 ;  /* 0x0000000223007988 */ /* 0x0001e20008000004 */
[----:B------:R-:W-:-:S02]  /*1e40*/  LOP3.LUT R50, R50, 0x1, RZ, 0xc0, !PT ;  /* 0x0000000132327812 */ /* 0x000fc400078ec0ff */
[----:B------:R-:W-:Y:S02]  /*1e50*/  SEL R8, RZ, 0x1, P4 ;  /* 0x00000001ff087807 */ /* 0x000fe40002000000 */
[----:B------:R-:W-:Y:S02]  /*1e60*/  LOP3.LUT R54, R54, 0x1, RZ, 0xc0, !PT ;  /* 0x0000000136367812 */ /* 0x000fe400078ec0ff */
[----:B---3--:R-:W-:Y:S02]  /*1e70*/  SEL R12, RZ, 0x1, P6 ;  /* 0x00000001ff0c7807 */ /* 0x008fe40003000000 */
[----:B----4-:R-:W-:Y:S02]  /*1e80*/  LOP3.LUT R16, R3, 0x1, RZ, 0xc0, !PT ;  /* 0x0000000103107812 */ /* 0x010fe400078ec0ff */
[----:B0-----:R-:W-:Y:S02]  /*1e90*/  SEL R2, RZ, 0x1, P2 ;  /* 0x00000001ff027807 */ /* 0x001fe40001000000 */
[----:B------:R-:W-:-:S02]  /*1ea0*/  SEL R20, RZ, 0x1, P5 ;  /* 0x00000001ff147807 */ /* 0x000fc40002800000 */
[----:B------:R-:W-:Y:S02]  /*1eb0*/  SEL R14, RZ, 0x1, P3 ;  /* 0x00000001ff0e7807 */ /* 0x000fe40001800000 */
[----:B------:R-:W-:Y:S01]  /*1ec0*/  SEL R18, RZ, 0x1, P1 ;  /* 0x00000001ff127807 */ /* 0x000fe20000800000 */
[----:B------:R-:W-:Y:S04]  /*1ed0*/  STS.U8 [R35+UR4+0x110], R56 ;  /* 0x0001103823007988 */ /* 0x000fe80008000004 */
        /* <DEDUP_REMOVED lines=13> */
[----:B------:R-:W-:Y:S01]  /*1fb0*/  STS.U8 [R35+UR4+0xff0], R18 ;  /* 0x000ff01223007988 */ /* 0x000fe20008000004 */
[----:B------:R-:W-:Y:S06]  /*1fc0*/  BAR.SYNC.DEFER_BLOCKING 0x0 ;  /* 0x0000000000007b1d */ /* 0x000fec0000010000 */
[----:B------:R-:W0:Y:S01]  /*1fd0*/  LDS.128 R4, [R34+UR4] ;  /* 0x0000000422047984 */ /* 0x000e220008000c00 */
[----:B------:R-:W-:Y:S01]  /*1fe0*/  ULDC.64 UR4, c[0x0][0x228] ;  /* 0x00008a0000047ab9 */ /* 0x000fe20000000a00 */
[----:B0-----:R-:W-:-:S02]  /*1ff0*/  PRMT R8, R4, 0x7772, RZ ;  /* 0x0000777204087816 */ /* 0x001fc400000000ff */
[C---:B------:R-:W-:Y:S02]  /*2000*/  PRMT R9, R4.reuse, 0x7771, RZ ;  /* 0x0000777104097816 */ /* 0x040fe400000000ff */
[----:B------:R-:W-:Y:S02]  /*2010*/  PRMT R3, R4, 0x7770, RZ ;  /* 0x0000777004037816 */ /* 0x000fe400000000ff */
[----:B------:R-:W-:Y:S02]  /*2020*/  SHF.R.U32.HI R15, RZ, 0x18, R4 ;  /* 0x00000018ff0f7819 */ /* 0x000fe40000011604 */
[----:B------:R-:W-:Y:S02]  /*2030*/  PRMT R8, R9, 0x5410, R8 ;  /* 0x0000541009087816 */ /* 0x000fe40000000008 */
[C---:B------:R-:W-:Y:S02]  /*2040*/  PRMT R4, R5.reuse, 0x7772, RZ ;  /* 0x0000777205047816 */ /* 0x040fe400000000ff */
[----:B------:R-:W-:-:S02]  /*2050*/  PRMT R9, R5, 0x7771, RZ ;  /* 0x0000777105097816 */ /* 0x000fc400000000ff */
[C---:B------:R-:W-:Y:S02]  /*2060*/  PRMT R10, R6.reuse, 0x7772, RZ ;  /* 0x00007772060a7816 */ /* 0x040fe400000000ff */
[----:B------:R-:W-:Y:S02]  /*2070*/  PRMT R11, R6, 0x7771, RZ ;  /* 0x00007771060b7816 */ /* 0x000fe400000000ff */
[C---:B------:R-:W-:Y:S02]  /*2080*/  PRMT R12, R7.reuse, 0x7772, RZ ;  /* 0x00007772070c7816 */ /* 0x040fe400000000ff */
[----:B------:R-:W-:Y:S02]  /*2090*/  PRMT R13, R7, 0x7771, RZ ;  /* 0x00007771070d7816 */ /* 0x000fe400000000ff */
[----:B------:R-:W-:Y:S02]  /*20a0*/  LOP3.LUT R8, R8, 0x10001, RZ, 0xc0, !PT ;  /* 0x0001000108087812 */ /* 0x000fe400078ec0ff */
[----:B------:R-:W-:-:S02]  /*20b0*/  PRMT R4, R9, 0x5410, R4 ;  /* 0x0000541009047816 */ /* 0x000fc40000000004 */
[----:B------:R-:W-:Y:S02]  /*20c0*/  PRMT R2, R5, 0x7770, RZ ;  /* 0x0000777005027816 */ /* 0x000fe400000000ff */
[----:B------:R-:W-:Y:S02]  /*20d0*/  SHF.R.U32.HI R17, RZ, 0x18, R5 ;  /* 0x00000018ff117819 */ /* 0x000fe40000011605 */
[----:B------:R-:W-:Y:S02]  /*20e0*/  PRMT R10, R11, 0x5410, R10 ;  /* 0x000054100b0a7816 */ /* 0x000fe4000000000a */
[----:B------:R-:W-:Y:S02]  /*20f0*/  PRMT R5, R6, 0x7770, RZ ;  /* 0x0000777006057816 */ /* 0x000fe400000000ff */
[----:B------:R-:W-:Y:S02]  /*2100*/  LOP3.LUT R14, R3, 0x1, RZ, 0xc0, !PT ;  /* 0x00000001030e7812 */ /* 0x000fe400078ec0ff */
[----:B------:R-:W-:-:S02]  /*2110*/  PRMT R12, R13, 0x5410, R12 ;  /* 0x000054100d0c7816 */ /* 0x000fc4000000000c */
[----:B------:R-:W-:Y:S02]  /*2120*/  SHF.R.U32.HI R19, RZ, 0x18, R6 ;  /* 0x00000018ff137819 */ /* 0x000fe40000011606 */
[----:B------:R-:W-:Y:S02]  /*2130*/  LOP3.LUT R3, R8, 0xffff, RZ, 0xc0, !PT ;  /* 0x0000ffff08037812 */ /* 0x000fe400078ec0ff */
[----:B------:R-:W-:Y:S02]  /*2140*/  LOP3.LUT R4, R4, 0x10001, RZ, 0xc0, !PT ;  /* 0x0001000104047812 */ /* 0x000fe400078ec0ff */
[----:B------:R-:W-:Y:S02]  /*2150*/  PRMT R6, R7, 0x7770, RZ ;  /* 0x0000777007067816 */ /* 0x000fe400000000ff */
[----:B------:R-:W-:Y:S02]  /*2160*/  LOP3.LUT R10, R10, 0x10001, RZ, 0xc0, !PT ;  /* 0x000100010a0a7812 */ /* 0x000fe400078ec0ff */
[----:B------:R-:W-:-:S02]  /*2170*/  LOP3.LUT R9, R5, 0x1, RZ, 0xc0, !PT ;  /* 0x0000000105097812 */ /* 0x000fc400078ec0ff */
[----:B------:R-:W-:Y:S02]  /*2180*/  LOP3.LUT R12, R12, 0x10001, RZ, 0xc0, !PT ;  /* 0x000100010c0c7812 */ /* 0x000fe400078ec0ff */
[----:B------:R-:W-:Y:S02]  /*2190*/  PRMT R14, R14, 0x3340, R3 ;  /* 0x000033400e0e7816 */ /* 0x000fe40000000003 */
[----:B------:R-:W-:Y:S02]  /*21a0*/  LOP3.LUT R16, R2, 0x1, RZ, 0xc0, !PT ;  /* 0x0000000102107812 */ /* 0x000fe400078ec0ff */
[----:B------:R-:W-:Y:S02]  /*21b0*/  LOP3.LUT R5, R4, 0xffff, RZ, 0xc0, !PT ;  /* 0x0000ffff04057812 */ /* 0x000fe400078ec0ff */
[----:B------:R-:W-:Y:S02]  /*21c0*/  SGXT.U32 R3, R15, 0x1 ;  /* 0x000000010f03781a */ /* 0x000fe40000000000 */
[----:B------:R-:W-:-:S02]  /*21d0*/  LOP3.LUT R18, R6, 0x1, RZ, 0xc0, !PT ;  /* 0x0000000106127812 */ /* 0x000fc400078ec0ff */
[----:B------:R-:W-:Y:S02]  /*21e0*/  PRMT R2, R8, 0x7732, RZ ;  /* 0x0000773208027816 */ /* 0x000fe400000000ff */
[----:B------:R-:W-:Y:S02]  /*21f0*/  LOP3.LUT R6, R10, 0xffff, RZ, 0xc0, !PT ;  /* 0x0000ffff0a067812 */ /* 0x000fe400078ec0ff */
[----:B------:R-:W-:Y:S02]  /*2200*/  SHF.R.U32.HI R20, RZ, 0x18, R7 ;  /* 0x00000018ff147819 */ /* 0x000fe40000011607 */
[----:B------:R-:W-:Y:S02]  /*2210*/  LOP3.LUT R11, R12, 0xffff, RZ, 0xc0, !PT ;  /* 0x0000ffff0c0b7812 */ /* 0x000fe400078ec0ff */
[----:B------:R-:W-:Y:S02]  /*2220*/  PRMT R7, R16, 0x3340, R5 ;  /* 0x0000334010077816 */ /* 0x000fe40000000005 */
[----:B------:R-:W-:-:S02]  /*2230*/  PRMT R5, R2, 0x3340, R3 ;  /* 0x0000334002057816 */ /* 0x000fc40000000003 */
[----:B------:R-:W-:Y:S02]  /*2240*/  PRMT R8, R9, 0x3340, R6 ;  /* 0x0000334009087816 */ /* 0x000fe40000000006 */
[----:B------:R-:W-:Y:S02]  /*2250*/  PRMT R3, R4, 0x7732, RZ ;  /* 0x0000773204037816 */ /* 0x000fe400000000ff */
[----:B------:R-:W-:Y:S02]  /*2260*/  PRMT R13, R18, 0x3340, R11 ;  /* 0x00003340120d7816 */ /* 0x000fe4000000000b */
[----:B------:R-:W-:Y:S02]  /*2270*/  SGXT.U32 R6, R17, 0x1 ;  /* 0x000000011106781a */ /* 0x000fe40000000000 */
[----:B------:R-:W-:Y:S02]  /*2280*/  PRMT R4, R10, 0x7732, RZ ;  /* 0x000077320a047816 */ /* 0x000fe400000000ff */
[----:B------:R-:W-:-:S02]  /*2290*/  SGXT.U32 R9, R19, 0x1 ;  /* 0x000000011309781a */ /* 0x000fc40000000000 */
[----:B------:R-:W-:Y:S02]  /*22a0*/  PRMT R10, R12, 0x7732, RZ ;  /* 0x000077320c0a7816 */ /* 0x000fe400000000ff */
[----:B------:R-:W-:Y:S02]  /*22b0*/  SGXT.U32 R11, R20, 0x1 ;  /* 0x00000001140b781a */ /* 0x000fe40000000000 */
[----:B------:R-:W-:Y:S02]  /*22c0*/  IADD3 R2, P1, R0, UR4, RZ ;  /* 0x0000000400027c10 */ /* 0x000fe4000ff3e0ff */
[----:B------:R-:W-:Y:S02]  /*22d0*/  PRMT R6, R3, 0x3340, R6 ;  /* 0x0000334003067816 */ /* 0x000fe40000000006 */
[----:B------:R-:W-:Y:S02]  /*22e0*/  PRMT R9, R4, 0x3340, R9 ;  /* 0x0000334004097816 */ /* 0x000fe40000000009 */
[----:B------:R-:W-:-:S02]  /*22f0*/  PRMT R10, R10, 0x3340, R11 ;  /* 0x000033400a0a7816 */ /* 0x000fc4000000000b */
[----:B------:R-:W-:Y:S02]  /*2300*/  LEA.HI.X.SX32 R3, R0, UR5, 0x1, P1 ;  /* 0x0000000500037c11 */ /* 0x000fe400088f0eff */
[----:B------:R-:W-:Y:S02]  /*2310*/  PRMT R4, R14, 0x5410, R5 ;  /* 0x000054100e047816 */ /* 0x000fe40000000005 */
[----:B------:R-:W-:Y:S02]  /*2320*/  PRMT R5, R7, 0x5410, R6 ;  /* 0x0000541007057816 */ /* 0x000fe40000000006 */
[----:B------:R-:W-:Y:S02]  /*2330*/  PRMT R6, R8, 0x5410, R9 ;  /* 0x0000541008067816 */ /* 0x000fe40000000009 */
[----:B------:R-:W-:Y:S01]  /*2340*/  PRMT R7, R13, 0x5410, R10 ;  /* 0x000054100d077816 */ /* 0x000fe2000000000a */
[----:B------:R-:W-:Y:S06]  /*2350*/  @P0 EXIT ;  /* 0x000000000000094d */ /* 0x000fec0003800000 */
[----:B------:R-:W-:Y:S01]  /*2360*/  STG.E.128 desc[UR6][R2.64], R4 ;  /* 0x0000000402007986 */ /* 0x000fe2000c101d06 */
[----:B------:R-:W-:Y:S05]  /*2370*/  EXIT ;  /* 0x000000000000794d */ /* 0x000fea0003800000 */
.L_x_0:
[----:B------:R-:W-:-:S00]  /*2380*/  BRA `(.L_x_0) ;  /* 0xfffffffc00fc7947 */ /* 0x000fc0000383ffff */
[----:B------:R-:W-:-:S00]  /*2390*/  NOP ;  /* 0x0000000000007918 */ /* 0x000fc00000000000 */
        /* <DEDUP_REMOVED lines=14> */
.L_x_1:


//--------------------- .nv.shared.triton_poi_fused_convolution_relu_threshold_backward_12 --------------------------
	.section	.nv.shared.triton_poi_fused_convolution_relu_threshold_backward_12,"aw",@nobits
	.sectionflags	@""
	.align	16
	.zero		1024


//--------------------- .nv.constant0.triton_poi_fused_convolution_relu_threshold_backward_12 --------------------------
	.section	.nv.constant0.triton_poi_fused_convolution_relu_threshold_backward_12,"a",@progbits
	.sectionflags	@""
	.align	4
.nv.constant0.triton_poi_fused_convolution_relu_threshold_backward_12:
	.zero		568
